//
// Generated by NVIDIA NVVM Compiler
//
// Compiler Build ID: CL-36424714
// Cuda compilation tools, release 13.0, V13.0.88
// Based on NVVM 20.0.0
//

.version 9.0
.target sm_100
.address_size 64

	// .globl	softmax_f32
.extern .shared .align 16 .b8 shared[];

.visible .entry softmax_f32(
	.param .u64 .ptr .align 1 softmax_f32_param_0,
	.param .u64 .ptr .align 1 softmax_f32_param_1,
	.param .u32 softmax_f32_param_2
)
{
	.reg .pred 	%p<13>;
	.reg .b32 	%r<31>;
	.reg .b32 	%f<40>;
	.reg .b64 	%rd<15>;

	ld.param.u64 	%rd3, [softmax_f32_param_0];
	ld.param.u64 	%rd4, [softmax_f32_param_1];
	ld.param.u32 	%r15, [softmax_f32_param_2];
	cvta.to.global.u64 	%rd5, %rd4;
	cvta.to.global.u64 	%rd6, %rd3;
	mov.u32 	%r16, %ctaid.x;
	mov.u32 	%r30, %tid.x;
	mul.lo.s32 	%r17, %r15, %r16;
	mul.wide.s32 	%rd7, %r17, 4;
	add.s64 	%rd1, %rd5, %rd7;
	add.s64 	%rd2, %rd6, %rd7;
	setp.ge.s32 	%p1, %r30, %r15;
	mov.f32 	%f37, 0fFF800000;
	@%p1 bra 	$L__BB0_3;
	mov.f32 	%f37, 0fFF800000;
	mov.u32 	%r2, %ntid.x;
	mov.u32 	%r26, %r30;
$L__BB0_2:
	mul.wide.s32 	%rd8, %r26, 4;
	add.s64 	%rd9, %rd1, %rd8;
	ld.global.nc.f32 	%f11, [%rd9];
	max.f32 	%f37, %f37, %f11;
	add.s32 	%r26, %r26, %r2;
	setp.lt.s32 	%p2, %r26, %r15;
	@%p2 bra 	$L__BB0_2;
$L__BB0_3:
	shl.b32 	%r18, %r30, 2;
	mov.u32 	%r19, shared;
	add.s32 	%r5, %r19, %r18;
	st.shared.f32 	[%r5], %f37;
	bar.sync 	0;
	mov.u32 	%r6, %ntid.x;
	setp.lt.u32 	%p3, %r6, 2;
	@%p3 bra 	$L__BB0_8;
	mov.u32 	%r27, %r6;
$L__BB0_5:
	shr.u32 	%r8, %r27, 1;
	setp.ge.u32 	%p4, %r30, %r8;
	@%p4 bra 	$L__BB0_7;
	ld.shared.f32 	%f12, [%r5];
	shl.b32 	%r20, %r8, 2;
	add.s32 	%r21, %r5, %r20;
	ld.shared.f32 	%f13, [%r21];
	max.f32 	%f14, %f12, %f13;
	st.shared.f32 	[%r5], %f14;
$L__BB0_7:
	bar.sync 	0;
	setp.gt.u32 	%p5, %r27, 3;
	mov.u32 	%r27, %r8;
	@%p5 bra 	$L__BB0_5;
$L__BB0_8:
	setp.ge.s32 	%p6, %r30, %r15;
	ld.shared.f32 	%f4, [shared];
	bar.sync 	0;
	mov.f32 	%f39, 0f00000000;
	@%p6 bra 	$L__BB0_11;
	mov.f32 	%f39, 0f00000000;
	mov.u32 	%r28, %r30;
$L__BB0_10:
	mul.wide.s32 	%rd10, %r28, 4;
	add.s64 	%rd11, %rd1, %rd10;
	ld.global.nc.f32 	%f17, [%rd11];
	sub.f32 	%f18, %f17, %f4;
	fma.rn.f32 	%f19, %f18, 0f3BBB989D, 0f3F000000;
	cvt.sat.f32.f32 	%f20, %f19;
	mov.f32 	%f21, 0f4B400001;
	mov.f32 	%f22, 0f437C0000;
	fma.rm.f32 	%f23, %f20, %f22, %f21;
	add.f32 	%f24, %f23, 0fCB40007F;
	neg.f32 	%f25, %f24;
	fma.rn.f32 	%f26, %f18, 0f3FB8AA3B, %f25;
	fma.rn.f32 	%f27, %f18, 0f32A57060, %f26;
	mov.b32 	%r22, %f23;
	shl.b32 	%r23, %r22, 23;
	mov.b32 	%f28, %r23;
	ex2.approx.ftz.f32 	%f29, %f27;
	mul.f32 	%f30, %f29, %f28;
	add.s64 	%rd12, %rd2, %rd10;
	st.global.f32 	[%rd12], %f30;
	add.f32 	%f39, %f39, %f30;
	add.s32 	%r28, %r28, %r6;
	setp.lt.s32 	%p7, %r28, %r15;
	@%p7 bra 	$L__BB0_10;
$L__BB0_11:
	setp.lt.u32 	%p8, %r6, 2;
	st.shared.f32 	[%r5], %f39;
	bar.sync 	0;
	@%p8 bra 	$L__BB0_16;
	mov.u32 	%r29, %r6;
$L__BB0_13:
	shr.u32 	%r12, %r29, 1;
	setp.ge.u32 	%p9, %r30, %r12;
	@%p9 bra 	$L__BB0_15;
	shl.b32 	%r24, %r12, 2;
	add.s32 	%r25, %r5, %r24;
	ld.shared.f32 	%f31, [%r25];
	ld.shared.f32 	%f32, [%r5];
	add.f32 	%f33, %f31, %f32;
	st.shared.f32 	[%r5], %f33;
$L__BB0_15:
	bar.sync 	0;
	setp.gt.u32 	%p10, %r29, 3;
	mov.u32 	%r29, %r12;
	@%p10 bra 	$L__BB0_13;
$L__BB0_16:
	setp.ge.s32 	%p11, %r30, %r15;
	@%p11 bra 	$L__BB0_19;
	ld.shared.f32 	%f8, [shared];
$L__BB0_18:
	mul.wide.s32 	%rd13, %r30, 4;
	add.s64 	%rd14, %rd2, %rd13;
	ld.global.f32 	%f34, [%rd14];
	div.rn.f32 	%f35, %f34, %f8;
	st.global.f32 	[%rd14], %f35;
	add.s32 	%r30, %r30, %r6;
	setp.lt.s32 	%p12, %r30, %r15;
	@%p12 bra 	$L__BB0_18;
$L__BB0_19:
	ret;

}
	// .globl	softmax_causal_f32
.visible .entry softmax_causal_f32(
	.param .u64 .ptr .align 1 softmax_causal_f32_param_0,
	.param .u64 .ptr .align 1 softmax_causal_f32_param_1,
	.param .u32 softmax_causal_f32_param_2,
	.param .u32 softmax_causal_f32_param_3,
	.param .u32 softmax_causal_f32_param_4
)
{
	.reg .pred 	%p<22>;
	.reg .b32 	%r<37>;
	.reg .b32 	%f<42>;
	.reg .b64 	%rd<17>;

	ld.param.u64 	%rd3, [softmax_causal_f32_param_0];
	ld.param.u64 	%rd4, [softmax_causal_f32_param_1];
	ld.param.u32 	%r16, [softmax_causal_f32_param_2];
	ld.param.u32 	%r17, [softmax_causal_f32_param_3];
	ld.param.u32 	%r18, [softmax_causal_f32_param_4];
	cvta.to.global.u64 	%rd5, %rd4;
	cvta.to.global.u64 	%rd6, %rd3;
	mov.u32 	%r19, %ctaid.x;
	mov.u32 	%r36, %tid.x;
	mul.lo.s32 	%r21, %r16, %r19;
	mul.wide.s32 	%rd7, %r21, 4;
	add.s64 	%rd1, %rd5, %rd7;
	add.s64 	%rd2, %rd6, %rd7;
	add.s32 	%r22, %r18, %r17;
	setp.ge.s32 	%p1, %r36, %r16;
	setp.gt.s32 	%p2, %r36, %r22;
	mov.f32 	%f38, 0fFF800000;
	or.pred  	%p3, %p1, %p2;
	@%p3 bra 	$L__BB1_3;
	mov.f32 	%f38, 0fFF800000;
	mov.u32 	%r3, %ntid.x;
	mov.u32 	%r32, %r36;
$L__BB1_2:
	mul.wide.s32 	%rd8, %r32, 4;
	add.s64 	%rd9, %rd1, %rd8;
	ld.global.nc.f32 	%f12, [%rd9];
	max.f32 	%f38, %f38, %f12;
	add.s32 	%r32, %r32, %r3;
	setp.lt.s32 	%p4, %r32, %r16;
	setp.le.s32 	%p5, %r32, %r22;
	and.pred  	%p6, %p4, %p5;
	@%p6 bra 	$L__BB1_2;
$L__BB1_3:
	shl.b32 	%r23, %r36, 2;
	mov.u32 	%r24, shared;
	add.s32 	%r6, %r24, %r23;
	st.shared.f32 	[%r6], %f38;
	bar.sync 	0;
	mov.u32 	%r7, %ntid.x;
	setp.lt.u32 	%p7, %r7, 2;
	@%p7 bra 	$L__BB1_8;
	mov.u32 	%r33, %r7;
$L__BB1_5:
	shr.u32 	%r9, %r33, 1;
	setp.ge.u32 	%p8, %r36, %r9;
	@%p8 bra 	$L__BB1_7;
	ld.shared.f32 	%f13, [%r6];
	shl.b32 	%r25, %r9, 2;
	add.s32 	%r26, %r6, %r25;
	ld.shared.f32 	%f14, [%r26];
	max.f32 	%f15, %f13, %f14;
	st.shared.f32 	[%r6], %f15;
$L__BB1_7:
	bar.sync 	0;
	setp.gt.u32 	%p9, %r33, 3;
	mov.u32 	%r33, %r9;
	@%p9 bra 	$L__BB1_5;
$L__BB1_8:
	setp.ge.s32 	%p10, %r36, %r16;
	ld.shared.f32 	%f4, [shared];
	bar.sync 	0;
	mov.f32 	%f39, 0f00000000;
	@%p10 bra 	$L__BB1_14;
	mov.f32 	%f39, 0f00000000;
	mov.u32 	%r34, %r36;
$L__BB1_10:
	setp.gt.s32 	%p11, %r34, %r22;
	@%p11 bra 	$L__BB1_12;
	mul.wide.s32 	%rd10, %r34, 4;
	add.s64 	%rd11, %rd1, %rd10;
	ld.global.nc.f32 	%f18, [%rd11];
	sub.f32 	%f19, %f18, %f4;
	fma.rn.f32 	%f20, %f19, 0f3BBB989D, 0f3F000000;
	cvt.sat.f32.f32 	%f21, %f20;
	mov.f32 	%f22, 0f4B400001;
	mov.f32 	%f23, 0f437C0000;
	fma.rm.f32 	%f24, %f21, %f23, %f22;
	add.f32 	%f25, %f24, 0fCB40007F;
	neg.f32 	%f26, %f25;
	fma.rn.f32 	%f27, %f19, 0f3FB8AA3B, %f26;
	fma.rn.f32 	%f28, %f19, 0f32A57060, %f27;
	mov.b32 	%r27, %f24;
	shl.b32 	%r28, %r27, 23;
	mov.b32 	%f29, %r28;
	ex2.approx.ftz.f32 	%f30, %f28;
	mul.f32 	%f31, %f30, %f29;
	add.s64 	%rd12, %rd2, %rd10;
	st.global.f32 	[%rd12], %f31;
	add.f32 	%f39, %f39, %f31;
	bra.uni 	$L__BB1_13;
$L__BB1_12:
	mul.wide.s32 	%rd13, %r34, 4;
	add.s64 	%rd14, %rd2, %rd13;
	mov.b32 	%r29, 0;
	st.global.u32 	[%rd14], %r29;
$L__BB1_13:
	add.s32 	%r34, %r34, %r7;
	setp.lt.s32 	%p12, %r34, %r16;
	@%p12 bra 	$L__BB1_10;
$L__BB1_14:
	setp.lt.u32 	%p13, %r7, 2;
	st.shared.f32 	[%r6], %f39;
	bar.sync 	0;
	@%p13 bra 	$L__BB1_19;
	mov.u32 	%r35, %r7;
$L__BB1_16:
	shr.u32 	%r13, %r35, 1;
	setp.ge.u32 	%p14, %r36, %r13;
	@%p14 bra 	$L__BB1_18;
	shl.b32 	%r30, %r13, 2;
	add.s32 	%r31, %r6, %r30;
	ld.shared.f32 	%f32, [%r31];
	ld.shared.f32 	%f33, [%r6];
	add.f32 	%f34, %f32, %f33;
	st.shared.f32 	[%r6], %f34;
$L__BB1_18:
	bar.sync 	0;
	setp.gt.u32 	%p15, %r35, 3;
	mov.u32 	%r35, %r13;
	@%p15 bra 	$L__BB1_16;
$L__BB1_19:
	setp.gt.s32 	%p16, %r36, %r22;
	setp.ge.s32 	%p17, %r36, %r16;
	or.pred  	%p18, %p16, %p17;
	@%p18 bra 	$L__BB1_22;
	ld.shared.f32 	%f9, [shared];
$L__BB1_21:
	mul.wide.s32 	%rd15, %r36, 4;
	add.s64 	%rd16, %rd2, %rd15;
	ld.global.f32 	%f35, [%rd16];
	div.rn.f32 	%f36, %f35, %f9;
	st.global.f32 	[%rd16], %f36;
	add.s32 	%r36, %r36, %r7;
	setp.le.s32 	%p19, %r36, %r22;
	setp.lt.s32 	%p20, %r36, %r16;
	and.pred  	%p21, %p19, %p20;
	@%p21 bra 	$L__BB1_21;
$L__BB1_22:
	ret;

}


// ===== COMPILED SASS (sm_100) =====

	.target	sm_100

	.elftype	@"ET_EXEC"


//--------------------- .note.nv.tkinfo           --------------------------
	.section	.note.nv.tkinfo,"",@"SHT_NOTE"
	.sectionflags	@"SHF_NOTE_NV_TKINFO"
	.tkinfo
        /*0018*/ 	.word	0x00000002
        /*0030*/ 	.string	""
        /*0030*/ 	.string	"ptxas"
        /*0030*/ 	.string	"Cuda compilation tools, release 13.0, V13.0.88"
        /*0030*/ 	.string	"Build cuda_13.0.r13.0/compiler.36424714_0"
        /*0030*/ 	.string	"-arch sm_100 -m 64 "



//--------------------- .note.nv.cuinfo           --------------------------
	.section	.note.nv.cuinfo,"",@"SHT_NOTE"
	.sectionflags	@"SHF_NOTE_NV_CUINFO"
        /*0018*/ 	.short	0x0002
        /*001a*/ 	.short	0x0064
        /*001c*/ 	.short	0x0082
	.zero		2


//--------------------- .nv.info                  --------------------------
	.section	.nv.info,"",@"SHT_CUDA_INFO"
	.align	4


	//----- nvinfo : EIATTR_REGCOUNT
	.align		4
        /*0000*/ 	.byte	0x04, 0x2f
        /*0002*/ 	.short	(.L_1 - .L_0)
	.align		4
.L_0:
        /*0004*/ 	.word	index@(softmax_f32)
        /*0008*/ 	.word	0x00000014


	//----- nvinfo : EIATTR_FRAME_SIZE
	.align		4
.L_1:
        /*000c*/ 	.byte	0x04, 0x11
        /*000e*/ 	.short	(.L_3 - .L_2)
	.align		4
.L_2:
        /*0010*/ 	.word	index@($__internal_1_$__cuda_sm3x_div_rn_noftz_f32_slowpath)
        /*0014*/ 	.word	0x00000000


	//----- nvinfo : EIATTR_FRAME_SIZE
	.align		4
.L_3:
        /*0018*/ 	.byte	0x04, 0x11
        /*001a*/ 	.short	(.L_5 - .L_4)
	.align		4
.L_4:
        /*001c*/ 	.word	index@(softmax_f32)
        /*0020*/ 	.word	0x00000000


	//----- nvinfo : EIATTR_REGCOUNT
	.align		4
.L_5:
        /*0024*/ 	.byte	0x04, 0x2f
        /*0026*/ 	.short	(.L_7 - .L_6)
	.align		4
.L_6:
        /*0028*/ 	.word	index@(softmax_causal_f32)
        /*002c*/ 	.word	0x00000016


	//----- nvinfo : EIATTR_FRAME_SIZE
	.align		4
.L_7:
        /*0030*/ 	.byte	0x04, 0x11
        /*0032*/ 	.short	(.L_9 - .L_8)
	.align		4
.L_8:
        /*0034*/ 	.word	index@($__internal_0_$__cuda_sm3x_div_rn_noftz_f32_slowpath)
        /*0038*/ 	.word	0x00000000


	//----- nvinfo : EIATTR_FRAME_SIZE
	.align		4
.L_9:
        /*003c*/ 	.byte	0x04, 0x11
        /*003e*/ 	.short	(.L_11 - .L_10)
	.align		4
.L_10:
        /*0040*/ 	.word	index@(softmax_causal_f32)
        /*0044*/ 	.word	0x00000000


	//----- nvinfo : EIATTR_MIN_STACK_SIZE
	.align		4
.L_11:
        /*0048*/ 	.byte	0x04, 0x12
        /*004a*/ 	.short	(.L_13 - .L_12)
	.align		4
.L_12:
        /*004c*/ 	.word	index@(softmax_causal_f32)
        /*0050*/ 	.word	0x00000000


	//----- nvinfo : EIATTR_MIN_STACK_SIZE
	.align		4
.L_13:
        /*0054*/ 	.byte	0x04, 0x12
        /*0056*/ 	.short	(.L_15 - .L_14)
	.align		4
.L_14:
        /*0058*/ 	.word	index@(softmax_f32)
        /*005c*/ 	.word	0x00000000
.L_15:


//--------------------- .nv.compat                --------------------------
	.section	.nv.compat,"",@"SHT_CUDA_COMPAT_INFO"
	.align	4
        /*0000*/ 	.byte	0x02, 0x09, 0x00, 0x00, 0x02, 0x02, 0x01, 0x00, 0x02, 0x05, 0x05, 0x00, 0x03, 0x07, 0x01, 0x01
        /*0010*/ 	.byte	0x02, 0x03, 0x00, 0x00, 0x02, 0x06, 0x01, 0x00, 0x04, 0x0b, 0x08, 0x00, 0x01, 0x00, 0x00, 0x00
        /*0020*/ 	.byte	0x00, 0x00, 0x00, 0x00


//--------------------- .nv.info.softmax_causal_f32 --------------------------
	.section	.nv.info.softmax_causal_f32,"",@"SHT_CUDA_INFO"
	.sectionflags	@""
	.align	4


	//----- nvinfo : EIATTR_CUDA_API_VERSION
	.align		4
        /*0000*/ 	.byte	0x04, 0x37
        /*0002*/ 	.short	(.L_17 - .L_16)
.L_16:
        /*0004*/ 	.word	0x00000082


	//----- nvinfo : EIATTR_KPARAM_INFO
	.align		4
.L_17:
        /*0008*/ 	.byte	0x04, 0x17
        /*000a*/ 	.short	(.L_19 - .L_18)
.L_18:
        /*000c*/ 	.word	0x00000000
        /*0010*/ 	.short	0x0004
        /*0012*/ 	.short	0x0018
        /*0014*/ 	.byte	0x00, 0xf0, 0x11, 0x00


	//----- nvinfo : EIATTR_KPARAM_INFO
	.align		4
.L_19:
        /*0018*/ 	.byte	0x04, 0x17
        /*001a*/ 	.short	(.L_21 - .L_20)
.L_20:
        /*001c*/ 	.word	0x00000000
        /*0020*/ 	.short	0x0003
        /*0022*/ 	.short	0x0014
        /*0024*/ 	.byte	0x00, 0xf0, 0x11, 0x00


	//----- nvinfo : EIATTR_KPARAM_INFO
	.align		4
.L_21:
        /*0028*/ 	.byte	0x04, 0x17
        /*002a*/ 	.short	(.L_23 - .L_22)
.L_22:
        /*002c*/ 	.word	0x00000000
        /*0030*/ 	.short	0x0002
        /*0032*/ 	.short	0x0010
        /*0034*/ 	.byte	0x00, 0xf0, 0x11, 0x00


	//----- nvinfo : EIATTR_KPARAM_INFO
	.align		4
.L_23:
        /*0038*/ 	.byte	0x04, 0x17
        /*003a*/ 	.short	(.L_25 - .L_24)
.L_24:
        /*003c*/ 	.word	0x00000000
        /*0040*/ 	.short	0x0001
        /*0042*/ 	.short	0x0008
        /*0044*/ 	.byte	0x00, 0xf5, 0x21, 0x00


	//----- nvinfo : EIATTR_KPARAM_INFO
	.align		4
.L_25:
        /*0048*/ 	.byte	0x04, 0x17
        /*004a*/ 	.short	(.L_27 - .L_26)
.L_26:
        /*004c*/ 	.word	0x00000000
        /*0050*/ 	.short	0x0000
        /*0052*/ 	.short	0x0000
        /*0054*/ 	.byte	0x00, 0xf5, 0x21, 0x00


	//----- nvinfo : EIATTR_SPARSE_MMA_MASK
	.align		4
.L_27:
        /*0058*/ 	.byte	0x03, 0x50
        /*005a*/ 	.short	0x0000


	//----- nvinfo : EIATTR_MAXREG_COUNT
	.align		4
        /*005c*/ 	.byte	0x03, 0x1b
        /*005e*/ 	.short	0x00ff


	//----- nvinfo : EIATTR_NUM_BARRIERS
	.align		4
        /*0060*/ 	.byte	0x02, 0x4c
        /*0062*/ 	.byte	0x01
	.zero		1


	//----- nvinfo : EIATTR_MERCURY_ISA_VERSION
	.align		4
        /*0064*/ 	.byte	0x03, 0x5f
        /*0066*/ 	.short	0x0101


	//----- nvinfo : EIATTR_VRC_CTA_INIT_COUNT
	.align		4
        /*0068*/ 	.byte	0x02, 0x4a
	.zero		1
	.zero		1


	//----- nvinfo : EIATTR_EXIT_INSTR_OFFSETS
	.align		4
        /*006c*/ 	.byte	0x04, 0x1c
        /*006e*/ 	.short	(.L_29 - .L_28)


	//   ....[0]....
.L_28:
        /*0070*/ 	.word	0x00000670


	//   ....[1]....
        /*0074*/ 	.word	0x00000810


	//----- nvinfo : EIATTR_CRS_STACK_SIZE
	.align		4
.L_29:
        /*0078*/ 	.byte	0x04, 0x1e
        /*007a*/ 	.short	(.L_31 - .L_30)
.L_30:
        /*007c*/ 	.word	0x00000000


	//----- nvinfo : EIATTR_CBANK_PARAM_SIZE
	.align		4
.L_31:
        /*0080*/ 	.byte	0x03, 0x19
        /*0082*/ 	.short	0x001c


	//----- nvinfo : EIATTR_PARAM_CBANK
	.align		4
        /*0084*/ 	.byte	0x04, 0x0a
        /*0086*/ 	.short	(.L_33 - .L_32)
	.align		4
.L_32:
        /*0088*/ 	.word	index@(.nv.constant0.softmax_causal_f32)
        /*008c*/ 	.short	0x0380
        /*008e*/ 	.short	0x001c


	//----- nvinfo : EIATTR_SW_WAR
	.align		4
.L_33:
        /*0090*/ 	.byte	0x04, 0x36
        /*0092*/ 	.short	(.L_35 - .L_34)
.L_34:
        /*0094*/ 	.word	0x00000008
.L_35:


//--------------------- .nv.info.softmax_f32      --------------------------
	.section	.nv.info.softmax_f32,"",@"SHT_CUDA_INFO"
	.sectionflags	@""
	.align	4


	//----- nvinfo : EIATTR_CUDA_API_VERSION
	.align		4
        /*0000*/ 	.byte	0x04, 0x37
        /*0002*/ 	.short	(.L_37 - .L_36)
.L_36:
        /*0004*/ 	.word	0x00000082


	//----- nvinfo : EIATTR_KPARAM_INFO
	.align		4
.L_37:
        /*0008*/ 	.byte	0x04, 0x17
        /*000a*/ 	.short	(.L_39 - .L_38)
.L_38:
        /*000c*/ 	.word	0x00000000
        /*0010*/ 	.short	0x0002
        /*0012*/ 	.short	0x0010
        /*0014*/ 	.byte	0x00, 0xf0, 0x11, 0x00


	//----- nvinfo : EIATTR_KPARAM_INFO
	.align		4
.L_39:
        /*0018*/ 	.byte	0x04, 0x17
        /*001a*/ 	.short	(.L_41 - .L_40)
.L_40:
        /*001c*/ 	.word	0x00000000
        /*0020*/ 	.short	0x0001
        /*0022*/ 	.short	0x0008
        /*0024*/ 	.byte	0x00, 0xf5, 0x21, 0x00


	//----- nvinfo : EIATTR_KPARAM_INFO
	.align		4
.L_41:
        /*0028*/ 	.byte	0x04, 0x17
        /*002a*/ 	.short	(.L_43 - .L_42)
.L_42:
        /*002c*/ 	.word	0x00000000
        /*0030*/ 	.short	0x0000
        /*0032*/ 	.short	0x0000
        /*0034*/ 	.byte	0x00, 0xf5, 0x21, 0x00


	//----- nvinfo : EIATTR_SPARSE_MMA_MASK
	.align		4
.L_43:
        /*0038*/ 	.byte	0x03, 0x50
        /*003a*/ 	.short	0x0000


	//----- nvinfo : EIATTR_MAXREG_COUNT
	.align		4
        /*003c*/ 	.byte	0x03, 0x1b
        /*003e*/ 	.short	0x00ff


	//----- nvinfo : EIATTR_NUM_BARRIERS
	.align		4
        /*0040*/ 	.byte	0x02, 0x4c
        /*0042*/ 	.byte	0x01
	.zero		1


	//----- nvinfo : EIATTR_MERCURY_ISA_VERSION
	.align		4
        /*0044*/ 	.byte	0x03, 0x5f
        /*0046*/ 	.short	0x0101


	//----- nvinfo : EIATTR_VRC_CTA_INIT_COUNT
	.align		4
        /*0048*/ 	.byte	0x02, 0x4a
	.zero		1
	.zero		1


	//----- nvinfo : EIATTR_EXIT_INSTR_OFFSETS
	.align		4
        /*004c*/ 	.byte	0x04, 0x1c
        /*004e*/ 	.short	(.L_45 - .L_44)


	//   ....[0]....
.L_44:
        /*0050*/ 	.word	0x000005f0


	//   ....[1]....
        /*0054*/ 	.word	0x00000780


	//----- nvinfo : EIATTR_CRS_STACK_SIZE
	.align		4
.L_45:
        /*0058*/ 	.byte	0x04, 0x1e
        /*005a*/ 	.short	(.L_47 - .L_46)
.L_46:
        /*005c*/ 	.word	0x00000000


	//----- nvinfo : EIATTR_CBANK_PARAM_SIZE
	.align		4
.L_47:
        /*0060*/ 	.byte	0x03, 0x19
        /*0062*/ 	.short	0x0014


	//----- nvinfo : EIATTR_PARAM_CBANK
	.align		4
        /*0064*/ 	.byte	0x04, 0x0a
        /*0066*/ 	.short	(.L_49 - .L_48)
	.align		4
.L_48:
        /*0068*/ 	.word	index@(.nv.constant0.softmax_f32)
        /*006c*/ 	.short	0x0380
        /*006e*/ 	.short	0x0014


	//----- nvinfo : EIATTR_SW_WAR
	.align		4
.L_49:
        /*0070*/ 	.byte	0x04, 0x36
        /*0072*/ 	.short	(.L_51 - .L_50)
.L_50:
        /*0074*/ 	.word	0x00000008
.L_51:


//--------------------- .nv.callgraph             --------------------------
	.section	.nv.callgraph,"",@"SHT_CUDA_CALLGRAPH"
	.align	4
	.sectionentsize	8
	.align		4
        /*0000*/ 	.word	0x00000000
	.align		4
        /*0004*/ 	.word	0xffffffff
	.align		4
        /*0008*/ 	.word	0x00000000
	.align		4
        /*000c*/ 	.word	0xfffffffe
	.align		4
        /*0010*/ 	.word	0x00000000
	.align		4
        /*0014*/ 	.word	0xfffffffd
	.align		4
        /*0018*/ 	.word	0x00000000
	.align		4
        /*001c*/ 	.word	0xfffffffc


//--------------------- .text.softmax_causal_f32  --------------------------
	.section	.text.softmax_causal_f32,"ax",@progbits
	.align	128
        .global         softmax_causal_f32
        .type           softmax_causal_f32,@function
        .size           softmax_causal_f32,(.L_x_50 - softmax_causal_f32)
        .other          softmax_causal_f32,@"STO_CUDA_ENTRY STV_DEFAULT"
softmax_causal_f32:
.text.softmax_causal_f32:
[----:B------:R-:W-:Y:S01]  /*0000*/  LDC R1, c[0x0][0x37c] ;  /* 0x0000df00ff017b82 */ /* 0x000fe20000000800 */
[----:B------:R-:W0:Y:S07]  /*0010*/  S2R R7, SR_TID.X ;  /* 0x0000000000077919 */ /* 0x000e2e0000002100 */
[----:B------:R-:W1:Y:S01]  /*0020*/  LDC.64 R10, c[0x0][0x390] ;  /* 0x0000e400ff0a7b82 */ /* 0x000e620000000a00 */
[----:B------:R-:W1:Y:S01]  /*0030*/  LDCU UR5, c[0x0][0x398] ;  /* 0x00007300ff0577ac */ /* 0x000e620008000800 */
[----:B------:R-:W-:Y:S01]  /*0040*/  BSSY.RECONVERGENT B0, `(.L_x_0) ;  /* 0x0000015000007945 */ /* 0x000fe20003800200 */
[----:B------:R-:W2:Y:S05]  /*0050*/  LDCU.64 UR6, c[0x0][0x358] ;  /* 0x00006b00ff0677ac */ /* 0x000eaa0008000a00 */
[----:B------:R-:W3:Y:S08]  /*0060*/  S2UR UR4, SR_CTAID.X ;  /* 0x00000000000479c3 */ /* 0x000ef00000002500 */
[----:B------:R-:W4:Y:S01]  /*0070*/  LDC.64 R8, c[0x0][0x388] ;  /* 0x0000e200ff087b82 */ /* 0x000f220000000a00 */
[----:B-1----:R-:W-:-:S02]  /*0080*/  VIADD R2, R11, UR5 ;  /* 0x000000050b027c36 */ /* 0x002fc40008000000 */
[----:B------:R-:W-:-:S03]  /*0090*/  IMAD.MOV.U32 R11, RZ, RZ, -0x800000 ;  /* 0xff800000ff0b7424 */ /* 0x000fc600078e00ff */
[----:B0-----:R-:W-:Y:S01]  /*00a0*/  ISETP.GT.AND P0, PT, R7, R2, PT ;  /* 0x000000020700720c */ /* 0x001fe20003f04270 */
[----:B---3--:R-:W-:-:S03]  /*00b0*/  IMAD R3, R10, UR4, RZ ;  /* 0x000000040a037c24 */ /* 0x008fc6000f8e02ff */
[----:B------:R-:W-:Y:S01]  /*00c0*/  ISETP.GE.OR P0, PT, R7, R10, P0 ;  /* 0x0000000a0700720c */ /* 0x000fe20000706670 */
[----:B----4-:R-:W-:-:S12]  /*00d0*/  IMAD.WIDE R8, R3, 0x4, R8 ;  /* 0x0000000403087825 */ /* 0x010fd800078e0208 */
[----:B--2---:R-:W-:Y:S05]  /*00e0*/  @P0 BRA `(.L_x_1) ;  /* 0x0000000000280947 */ /* 0x004fea0003800000 */
[----:B------:R-:W0:Y:S01]  /*00f0*/  LDC R0, c[0x0][0x360] ;  /* 0x0000d800ff007b82 */ /* 0x000e220000000800 */
[----:B------:R-:W-:Y:S02]  /*0100*/  IMAD.MOV.U32 R11, RZ, RZ, -0x800000 ;  /* 0xff800000ff0b7424 */ /* 0x000fe400078e00ff */
[----:B------:R-:W-:-:S07]  /*0110*/  IMAD.MOV.U32 R13, RZ, RZ, R7 ;  /* 0x000000ffff0d7224 */ /* 0x000fce00078e0007 */
.L_x_2:
[----:B------:R-:W-:-:S06]  /*0120*/  IMAD.WIDE R4, R13, 0x4, R8 ;  /* 0x000000040d047825 */ /* 0x000fcc00078e0208 */
[----:B------:R-:W2:Y:S01]  /*0130*/  LDG.E.CONSTANT R4, desc[UR6][R4.64] ;  /* 0x0000000604047981 */ /* 0x000ea2000c1e9900 */
[----:B0-----:R-:W-:-:S05]  /*0140*/  IMAD.IADD R13, R0, 0x1, R13 ;  /* 0x00000001000d7824 */ /* 0x001fca00078e020d */
[C---:B------:R-:W-:Y:S02]  /*0150*/  ISETP.GT.AND P0, PT, R13.reuse, R2, PT ;  /* 0x000000020d00720c */ /* 0x040fe40003f04270 */
[----:B------:R-:W-:Y:S02]  /*0160*/  ISETP.LT.AND P1, PT, R13, R10, PT ;  /* 0x0000000a0d00720c */ /* 0x000fe40003f21270 */
[----:B--2---:R-:W-:-:S11]  /*0170*/  FMNMX R11, R4, R11, !PT ;  /* 0x0000000b040b7209 */ /* 0x004fd60007800000 */
[----:B------:R-:W-:Y:S05]  /*0180*/  @!P0 BRA P1, `(.L_x_2) ;  /* 0xfffffffc00e48947 */ /* 0x000fea000083ffff */
.L_x_1:
[----:B------:R-:W-:Y:S05]  /*0190*/  BSYNC.RECONVERGENT B0 ;  /* 0x0000000000007941 */ /* 0x000fea0003800200 */
.L_x_0:
[----:B------:R-:W0:Y:S01]  /*01a0*/  S2UR UR5, SR_CgaCtaId ;  /* 0x00000000000579c3 */ /* 0x000e220000008800 */
[----:B------:R-:W-:Y:S01]  /*01b0*/  UMOV UR4, 0x400 ;  /* 0x0000040000047882 */ /* 0x000fe20000000000 */
[----:B------:R-:W1:Y:S02]  /*01c0*/  LDCU UR8, c[0x0][0x360] ;  /* 0x00006c00ff0877ac */ /* 0x000e640008000800 */
[----:B-1----:R-:W-:Y:S02]  /*01d0*/  UISETP.GE.U32.AND UP0, UPT, UR8, 0x2, UPT ;  /* 0x000000020800788c */ /* 0x002fe4000bf06070 */
[----:B0-----:R-:W-:-:S06]  /*01e0*/  ULEA UR4, UR5, UR4, 0x18 ;  /* 0x0000000405047291 */ /* 0x001fcc000f8ec0ff */
[----:B------:R-:W-:-:S05]  /*01f0*/  LEA R0, R7, UR4, 0x2 ;  /* 0x0000000407007c11 */ /* 0x000fca000f8e10ff */
[----:B------:R0:W-:Y:S01]  /*0200*/  STS [R0], R11 ;  /* 0x0000000b00007388 */ /* 0x0001e20000000800 */
[----:B------:R-:W-:Y:S06]  /*0210*/  BAR.SYNC.DEFER_BLOCKING 0x0 ;  /* 0x0000000000007b1d */ /* 0x000fec0000010000 */
[----:B------:R-:W-:Y:S05]  /*0220*/  BRA.U !UP0, `(.L_x_3) ;  /* 0x0000000108307547 */ /* 0x000fea000b800000 */
[----:B------:R-:W-:-:S07]  /*0230*/  IMAD.U32 R4, RZ, RZ, UR8 ;  /* 0x00000008ff047e24 */ /* 0x000fce000f8e00ff */
.L_x_4:
[----:B------:R-:W-:-:S04]  /*0240*/  SHF.R.U32.HI R10, RZ, 0x1, R4 ;  /* 0x00000001ff0a7819 */ /* 0x000fc80000011604 */
[----:B------:R-:W-:-:S13]  /*0250*/  ISETP.GE.U32.AND P0, PT, R7, R10, PT ;  /* 0x0000000a0700720c */ /* 0x000fda0003f06070 */
[----:B------:R-:W-:Y:S01]  /*0260*/  @!P0 IMAD R6, R10, 0x4, R0 ;  /* 0x000000040a068824 */ /* 0x000fe200078e0200 */
[----:B------:R-:W-:Y:S05]  /*0270*/  @!P0 LDS R5, [R0] ;  /* 0x0000000000058984 */ /* 0x000fea0000000800 */
[----:B------:R-:W1:Y:S02]  /*0280*/  @!P0 LDS R6, [R6] ;  /* 0x0000000006068984 */ /* 0x000e640000000800 */
[----:B-1----:R-:W-:-:S05]  /*0290*/  @!P0 FMNMX R5, R5, R6, !PT ;  /* 0x0000000605058209 */ /* 0x002fca0007800000 */
[----:B------:R1:W-:Y:S01]  /*02a0*/  @!P0 STS [R0], R5 ;  /* 0x0000000500008388 */ /* 0x0003e20000000800 */
[----:B------:R-:W-:Y:S01]  /*02b0*/  BAR.SYNC.DEFER_BLOCKING 0x0 ;  /* 0x0000000000007b1d */ /* 0x000fe20000010000 */
[----:B------:R-:W-:Y:S01]  /*02c0*/  ISETP.GT.U32.AND P0, PT, R4, 0x3, PT ;  /* 0x000000030400780c */ /* 0x000fe20003f04070 */
[----:B------:R-:W-:-:S12]  /*02d0*/  IMAD.MOV.U32 R4, RZ, RZ, R10 ;  /* 0x000000ffff047224 */ /* 0x000fd800078e000a */
[----:B-1----:R-:W-:Y:S05]  /*02e0*/  @P0 BRA `(.L_x_4) ;  /* 0xfffffffc00d40947 */ /* 0x002fea000383ffff */
.L_x_3:
[----:B------:R-:W1:Y:S01]  /*02f0*/  S2UR UR5, SR_CgaCtaId ;  /* 0x00000000000579c3 */ /* 0x000e620000008800 */
[----:B------:R-:W2:Y:S01]  /*0300*/  LDCU UR9, c[0x0][0x390] ;  /* 0x00007200ff0977ac */ /* 0x000ea20008000800 */
[----:B------:R-:W-:Y:S01]  /*0310*/  BSSY.RECONVERGENT B0, `(.L_x_5) ;  /* 0x0000022000007945 */ /* 0x000fe20003800200 */
[----:B------:R-:W-:Y:S01]  /*0320*/  IMAD.MOV.U32 R13, RZ, RZ, RZ ;  /* 0x000000ffff0d7224 */ /* 0x000fe200078e00ff */
[----:B------:R-:W-:-:S04]  /*0330*/  UMOV UR4, 0x400 ;  /* 0x0000040000047882 */ /* 0x000fc80000000000 */
[----:B------:R-:W3:Y:S01]  /*0340*/  LDC.64 R4, c[0x0][0x380] ;  /* 0x0000e000ff047b82 */ /* 0x000ee20000000a00 */
[----:B--2---:R-:W-:Y:S01]  /*0350*/  ISETP.GE.AND P0, PT, R7, UR9, PT ;  /* 0x0000000907007c0c */ /* 0x004fe2000bf06270 */
[----:B-1----:R-:W-:Y:S01]  /*0360*/  ULEA UR4, UR5, UR4, 0x18 ;  /* 0x0000000405047291 */ /* 0x002fe2000f8ec0ff */
[----:B------:R-:W1:Y:S01]  /*0370*/  LDCU UR5, c[0x0][0x390] ;  /* 0x00007200ff0577ac */ /* 0x000e620008000800 */
[----:B---3--:R-:W-:-:S07]  /*0380*/  IMAD.WIDE R4, R3, 0x4, R4 ;  /* 0x0000000403047825 */ /* 0x008fce00078e0204 */
[----:B------:R-:W2:Y:S01]  /*0390*/  LDS R3, [UR4] ;  /* 0x00000004ff037984 */ /* 0x000ea20008000800 */
[----:B------:R-:W-:Y:S06]  /*03a0*/  BAR.SYNC.DEFER_BLOCKING 0x0 ;  /* 0x0000000000007b1d */ /* 0x000fec0000010000 */
[----:B-1----:R-:W-:Y:S05]  /*03b0*/  @P0 BRA `(.L_x_6) ;  /* 0x00000000005c0947 */ /* 0x002fea0003800000 */
[----:B------:R-:W-:Y:S02]  /*03c0*/  HFMA2 R13, -RZ, RZ, 0, 0 ;  /* 0x00000000ff0d7431 */ /* 0x000fe400000001ff */
[----:B------:R-:W-:-:S07]  /*03d0*/  IMAD.MOV.U32 R15, RZ, RZ, R7 ;  /* 0x000000ffff0f7224 */ /* 0x000fce00078e0007 */
.L_x_7:
[----:B------:R-:W-:-:S13]  /*03e0*/  ISETP.GT.AND P0, PT, R15, R2, PT ;  /* 0x000000020f00720c */ /* 0x000fda0003f04270 */
[----:B01----:R-:W-:-:S06]  /*03f0*/  @!P0 IMAD.WIDE R10, R15, 0x4, R8 ;  /* 0x000000040f0a8825 */ /* 0x003fcc00078e0208 */
[----:B------:R-:W2:Y:S01]  /*0400*/  @!P0 LDG.E.CONSTANT R10, desc[UR6][R10.64] ;  /* 0x000000060a0a8981 */ /* 0x000ea2000c1e9900 */
[----:B------:R-:W-:Y:S02]  /*0410*/  @!P0 IMAD.MOV.U32 R17, RZ, RZ, 0x3bbb989d ;  /* 0x3bbb989dff118424 */ /* 0x000fe400078e00ff */
[----:B------:R-:W-:Y:S02]  /*0420*/  @!P0 IMAD.MOV.U32 R19, RZ, RZ, 0x437c0000 ;  /* 0x437c0000ff138424 */ /* 0x000fe400078e00ff */
[----:B--2---:R-:W-:Y:S01]  /*0430*/  @!P0 FADD R6, -R3, R10 ;  /* 0x0000000a03068221 */ /* 0x004fe20000000100 */
[----:B------:R-:W-:-:S04]  /*0440*/  IMAD.WIDE R10, R15, 0x4, R4 ;  /* 0x000000040f0a7825 */ /* 0x000fc800078e0204 */
[----:B------:R-:W-:Y:S01]  /*0450*/  @!P0 FFMA.SAT R12, R6, R17, 0.5 ;  /* 0x3f000000060c8423 */ /* 0x000fe20000002011 */
[----:B------:R-:W-:-:S03]  /*0460*/  VIADD R15, R15, UR8 ;  /* 0x000000080f0f7c36 */ /* 0x000fc60008000000 */
[----:B------:R-:W-:Y:S02]  /*0470*/  @!P0 FFMA.RM R12, R12, R19, 12582913 ;  /* 0x4b4000010c0c8423 */ /* 0x000fe40000004013 */
[----:B------:R-:W-:Y:S02]  /*0480*/  ISETP.GE.AND P1, PT, R15, UR5, PT ;  /* 0x000000050f007c0c */ /* 0x000fe4000bf26270 */
[C---:B------:R-:W-:Y:S01]  /*0490*/  @!P0 FADD R17, R12.reuse, -12583039 ;  /* 0xcb40007f0c118421 */ /* 0x040fe20000000000 */
[----:B------:R-:W-:-:S03]  /*04a0*/  @!P0 IMAD.SHL.U32 R12, R12, 0x800000, RZ ;  /* 0x008000000c0c8824 */ /* 0x000fc600078e00ff */
[----:B------:R-:W-:-:S04]  /*04b0*/  @!P0 FFMA R17, R6, 1.4426950216293334961, -R17 ;  /* 0x3fb8aa3b06118823 */ /* 0x000fc80000000811 */
[----:B------:R-:W-:-:S06]  /*04c0*/  @!P0 FFMA R17, R6, 1.925963033500011079e-08, R17 ;  /* 0x32a5706006118823 */ /* 0x000fcc0000000011 */
[----:B------:R-:W0:Y:S02]  /*04d0*/  @!P0 MUFU.EX2 R17, R17 ;  /* 0x0000001100118308 */ /* 0x000e240000000800 */
[----:B0-----:R-:W-:-:S04]  /*04e0*/  @!P0 FMUL R12, R12, R17 ;  /* 0x000000110c0c8220 */ /* 0x001fc80000400000 */
[----:B------:R-:W-:Y:S01]  /*04f0*/  @!P0 FADD R13, R13, R12 ;  /* 0x0000000c0d0d8221 */ /* 0x000fe20000000000 */
[----:B------:R1:W-:Y:S04]  /*0500*/  @!P0 STG.E desc[UR6][R10.64], R12 ;  /* 0x0000000c0a008986 */ /* 0x0003e8000c101906 */
[----:B------:R1:W-:Y:S01]  /*0510*/  @P0 STG.E desc[UR6][R10.64], RZ ;  /* 0x000000ff0a000986 */ /* 0x0003e2000c101906 */
[----:B------:R-:W-:Y:S05]  /*0520*/  @!P1 BRA `(.L_x_7) ;  /* 0xfffffffc00ac9947 */ /* 0x000fea000383ffff */
.L_x_6:
[----:B------:R-:W-:Y:S05]  /*0530*/  BSYNC.RECONVERGENT B0 ;  /* 0x0000000000007941 */ /* 0x000fea0003800200 */
.L_x_5:
[----:B------:R3:W-:Y:S01]  /*0540*/  STS [R0], R13 ;  /* 0x0000000d00007388 */ /* 0x0007e20000000800 */
[----:B------:R-:W-:Y:S01]  /*0550*/  UISETP.GE.U32.AND UP0, UPT, UR8, 0x2, UPT ;  /* 0x000000020800788c */ /* 0x000fe2000bf06070 */
[----:B------:R-:W-:Y:S08]  /*0560*/  BAR.SYNC.DEFER_BLOCKING 0x0 ;  /* 0x0000000000007b1d */ /* 0x000ff00000010000 */
[----:B---3--:R-:W-:Y:S05]  /*0570*/  BRA.U !UP0, `(.L_x_8) ;  /* 0x0000000108307547 */ /* 0x008fea000b800000 */
[----:B--2---:R-:W-:-:S07]  /*0580*/  IMAD.U32 R3, RZ, RZ, UR8 ;  /* 0x00000008ff037e24 */ /* 0x004fce000f8e00ff */
.L_x_9:
[----:B------:R-:W-:-:S04]  /*0590*/  SHF.R.U32.HI R8, RZ, 0x1, R3 ;  /* 0x00000001ff087819 */ /* 0x000fc80000011603 */
[----:B------:R-:W-:-:S13]  /*05a0*/  ISETP.GE.U32.AND P0, PT, R7, R8, PT ;  /* 0x000000080700720c */ /* 0x000fda0003f06070 */
[----:B------:R-:W-:Y:S01]  /*05b0*/  @!P0 IMAD R6, R8, 0x4, R0 ;  /* 0x0000000408068824 */ /* 0x000fe200078e0200 */
[----:B------:R-:W-:Y:S05]  /*05c0*/  @!P0 LDS R9, [R0] ;  /* 0x0000000000098984 */ /* 0x000fea0000000800 */
[----:B------:R-:W2:Y:S02]  /*05d0*/  @!P0 LDS R6, [R6] ;  /* 0x0000000006068984 */ /* 0x000ea40000000800 */
[----:B--2---:R-:W-:-:S05]  /*05e0*/  @!P0 FADD R9, R6, R9 ;  /* 0x0000000906098221 */ /* 0x004fca0000000000 */
[----:B------:R3:W-:Y:S01]  /*05f0*/  @!P0 STS [R0], R9 ;  /* 0x0000000900008388 */ /* 0x0007e20000000800 */
[----:B------:R-:W-:Y:S01]  /*0600*/  BAR.SYNC.DEFER_BLOCKING 0x0 ;  /* 0x0000000000007b1d */ /* 0x000fe20000010000 */
[----:B------:R-:W-:Y:S02]  /*0610*/  ISETP.GT.U32.AND P0, PT, R3, 0x3, PT ;  /* 0x000000030300780c */ /* 0x000fe40003f04070 */
[----:B------:R-:W-:-:S11]  /*0620*/  MOV R3, R8 ;  /* 0x0000000800037202 */ /* 0x000fd60000000f00 */
[----:B---3--:R-:W-:Y:S05]  /*0630*/  @P0 BRA `(.L_x_9) ;  /* 0xfffffffc00d40947 */ /* 0x008fea000383ffff */
.L_x_8:
[----:B------:R-:W3:Y:S02]  /*0640*/  LDCU UR4, c[0x0][0x390] ;  /* 0x00007200ff0477ac */ /* 0x000ee40008000800 */
[----:B---3--:R-:W-:-:S04]  /*0650*/  ISETP.GE.AND P0, PT, R7, UR4, PT ;  /* 0x0000000407007c0c */ /* 0x008fc8000bf06270 */
[----:B------:R-:W-:-:S13]  /*0660*/  ISETP.GT.OR P0, PT, R7, R2, P0 ;  /* 0x000000020700720c */ /* 0x000fda0000704670 */
[----:B------:R-:W-:Y:S05]  /*0670*/  @P0 EXIT ;  /* 0x000000000000094d */ /* 0x000fea0003800000 */
[----:B------:R-:W3:Y:S01]  /*0680*/  S2UR UR5, SR_CgaCtaId ;  /* 0x00000000000579c3 */ /* 0x000ee20000008800 */
[----:B------:R-:W-:Y:S02]  /*0690*/  UMOV UR4, 0x400 ;  /* 0x0000040000047882 */ /* 0x000fe40000000000 */
[----:B---3--:R-:W-:-:S09]  /*06a0*/  ULEA UR4, UR5, UR4, 0x18 ;  /* 0x0000000405047291 */ /* 0x008fd2000f8ec0ff */
[----:B--2---:R-:W2:Y:S02]  /*06b0*/  LDS R3, [UR4] ;  /* 0x00000004ff037984 */ /* 0x004ea40008000800 */
[----:B------:R-:W3:Y:S02]  /*06c0*/  LDCU UR4, c[0x0][0x390] ;  /* 0x00007200ff0477ac */ /* 0x000ee40008000800 */
.L_x_12:
[----:B------:R-:W-:-:S05]  /*06d0*/  IMAD.WIDE R8, R7, 0x4, R4 ;  /* 0x0000000407087825 */ /* 0x000fca00078e0204 */
[----:B0-----:R-:W4:Y:S01]  /*06e0*/  LDG.E R0, desc[UR6][R8.64] ;  /* 0x0000000608007981 */ /* 0x001f22000c1e1900 */
[----:B--2---:R-:W1:Y:S01]  /*06f0*/  MUFU.RCP R6, R3 ;  /* 0x0000000300067308 */ /* 0x004e620000001000 */
[----:B------:R-:W-:Y:S01]  /*0700*/  BSSY.RECONVERGENT B0, `(.L_x_10) ;  /* 0x000000b000007945 */ /* 0x000fe20003800200 */
[----:B-1----:R-:W-:-:S04]  /*0710*/  FFMA R11, -R3, R6, 1 ;  /* 0x3f800000030b7423 */ /* 0x002fc80000000106 */
[----:B------:R-:W-:Y:S02]  /*0720*/  FFMA R11, R6, R11, R6 ;  /* 0x0000000b060b7223 */ /* 0x000fe40000000006 */
[----:B----4-:R-:W0:Y:S02]  /*0730*/  FCHK P0, R0, R3 ;  /* 0x0000000300007302 */ /* 0x010e240000000000 */
[----:B------:R-:W-:-:S04]  /*0740*/  FFMA R6, R0, R11, RZ ;  /* 0x0000000b00067223 */ /* 0x000fc800000000ff */
[----:B------:R-:W-:-:S04]  /*0750*/  FFMA R10, -R3, R6, R0 ;  /* 0x00000006030a7223 */ /* 0x000fc80000000100 */
[----:B------:R-:W-:Y:S01]  /*0760*/  FFMA R11, R11, R10, R6 ;  /* 0x0000000a0b0b7223 */ /* 0x000fe20000000006 */
[----:B0-----:R-:W-:Y:S06]  /*0770*/  @!P0 BRA `(.L_x_11) ;  /* 0x00000000000c8947 */ /* 0x001fec0003800000 */
[----:B------:R-:W-:-:S07]  /*0780*/  MOV R6, 0x7a0 ;  /* 0x000007a000067802 */ /* 0x000fce0000000f00 */
[----:B---3--:R-:W-:Y:S05]  /*0790*/  CALL.REL.NOINC `($__internal_0_$__cuda_sm3x_div_rn_noftz_f32_slowpath) ;  /* 0x0000000000207944 */ /* 0x008fea0003c00000 */
[----:B------:R-:W-:-:S07]  /*07a0*/  IMAD.MOV.U32 R11, RZ, RZ, R0 ;  /* 0x000000ffff0b7224 */ /* 0x000fce00078e0000 */
.L_x_11:
[----:B---3--:R-:W-:Y:S05]  /*07b0*/  BSYNC.RECONVERGENT B0 ;  /* 0x0000000000007941 */ /* 0x008fea0003800200 */
.L_x_10:
[----:B------:R4:W-:Y:S01]  /*07c0*/  STG.E desc[UR6][R8.64], R11 ;  /* 0x0000000b08007986 */ /* 0x0009e2000c101906 */
[----:B------:R-:W-:-:S05]  /*07d0*/  VIADD R7, R7, UR8 ;  /* 0x0000000807077c36 */ /* 0x000fca0008000000 */
[C---:B------:R-:W-:Y:S02]  /*07e0*/  ISETP.GE.AND P0, PT, R7.reuse, UR4, PT ;  /* 0x0000000407007c0c */ /* 0x040fe4000bf06270 */
[----:B------:R-:W-:-:S13]  /*07f0*/  ISETP.LE.AND P1, PT, R7, R2, PT ;  /* 0x000000020700720c */ /* 0x000fda0003f23270 */
[----:B----4-:R-:W-:Y:S05]  /*0800*/  @!P0 BRA P1, `(.L_x_12) ;  /* 0xfffffffc00b08947 */ /* 0x010fea000083ffff */
[----:B------:R-:W-:Y:S05]  /*0810*/  EXIT ;  /* 0x000000000000794d */ /* 0x000fea0003800000 */
        .weak           $__internal_0_$__cuda_sm3x_div_rn_noftz_f32_slowpath
        .type           $__internal_0_$__cuda_sm3x_div_rn_noftz_f32_slowpath,@function
        .size           $__internal_0_$__cuda_sm3x_div_rn_noftz_f32_slowpath,(.L_x_50 - $__internal_0_$__cuda_sm3x_div_rn_noftz_f32_slowpath)
$__internal_0_$__cuda_sm3x_div_rn_noftz_f32_slowpath:
[--C-:B------:R-:W-:Y:S01]  /*0820*/  SHF.R.U32.HI R11, RZ, 0x17, R3.reuse ;  /* 0x00000017ff0b7819 */ /* 0x100fe20000011603 */
[----:B------:R-:W-:Y:S01]  /*0830*/  BSSY.RECONVERGENT B1, `(.L_x_13) ;  /* 0x0000064000017945 */ /* 0x000fe20003800200 */
[--C-:B------:R-:W-:Y:S01]  /*0840*/  SHF.R.U32.HI R10, RZ, 0x17, R0.reuse ;  /* 0x00000017ff0a7819 */ /* 0x100fe20000011600 */
[----:B------:R-:W-:Y:S01]  /*0850*/  IMAD.MOV.U32 R12, RZ, RZ, R0 ;  /* 0x000000ffff0c7224 */ /* 0x000fe200078e0000 */
[----:B------:R-:W-:Y:S01]  /*0860*/  LOP3.LUT R11, R11, 0xff, RZ, 0xc0, !PT ;  /* 0x000000ff0b0b7812 */ /* 0x000fe200078ec0ff */
[----:B------:R-:W-:Y:S01]  /*0870*/  IMAD.MOV.U32 R13, RZ, RZ, R3 ;  /* 0x000000ffff0d7224 */ /* 0x000fe200078e0003 */
[----:B------:R-:W-:-:S03]  /*0880*/  LOP3.LUT R16, R10, 0xff, RZ, 0xc0, !PT ;  /* 0x000000ff0a107812 */ /* 0x000fc600078ec0ff */
[----:B------:R-:W-:Y:S02]  /*0890*/  VIADD R14, R11, 0xffffffff ;  /* 0xffffffff0b0e7836 */ /* 0x000fe40000000000 */
[----:B------:R-:W-:-:S03]  /*08a0*/  VIADD R15, R16, 0xffffffff ;  /* 0xffffffff100f7836 */ /* 0x000fc60000000000 */
[----:B------:R-:W-:-:S04]  /*08b0*/  ISETP.GT.U32.AND P0, PT, R14, 0xfd, PT ;  /* 0x000000fd0e00780c */ /* 0x000fc80003f04070 */
[----:B------:R-:W-:-:S13]  /*08c0*/  ISETP.GT.U32.OR P0, PT, R15, 0xfd, P0 ;  /* 0x000000fd0f00780c */ /* 0x000fda0000704470 */
[----:B------:R-:W-:Y:S01]  /*08d0*/  @!P0 IMAD.MOV.U32 R10, RZ, RZ, RZ ;  /* 0x000000ffff0a8224 */ /* 0x000fe200078e00ff */
[----:B------:R-:W-:Y:S06]  /*08e0*/  @!P0 BRA `(.L_x_14) ;  /* 0x00000000005c8947 */ /* 0x000fec0003800000 */
[----:B------:R-:W-:Y:S02]  /*08f0*/  FSETP.GTU.FTZ.AND P1, PT, |R3|, +INF , PT ;  /* 0x7f8000000300780b */ /* 0x000fe40003f3c200 */
[----:B------:R-:W-:-:S04]  /*0900*/  FSETP.GTU.FTZ.AND P0, PT, |R0|, +INF , PT ;  /* 0x7f8000000000780b */ /* 0x000fc80003f1c200 */
[----:B------:R-:W-:-:S13]  /*0910*/  PLOP3.LUT P0, PT, P0, P1, PT, 0xf8, 0x8f ;  /* 0x00000000008f781c */ /* 0x000fda0000703f70 */
[----:B------:R-:W-:Y:S05]  /*0920*/  @P0 BRA `(.L_x_15) ;  /* 0x00000004004c0947 */ /* 0x000fea0003800000 */
[----:B------:R-:W-:-:S13]  /*0930*/  LOP3.LUT P0, RZ, R13, 0x7fffffff, R12, 0xc8, !PT ;  /* 0x7fffffff0dff7812 */ /* 0x000fda000780c80c */
[----:B------:R-:W-:Y:S05]  /*0940*/  @!P0 BRA `(.L_x_16) ;  /* 0x00000004003c8947 */ /* 0x000fea0003800000 */
[C---:B------:R-:W-:Y:S02]  /*0950*/  FSETP.NEU.FTZ.AND P2, PT, |R0|.reuse, +INF , PT ;  /* 0x7f8000000000780b */ /* 0x040fe40003f5d200 */
[----:B------:R-:W-:Y:S02]  /*0960*/  FSETP.NEU.FTZ.AND P1, PT, |R3|, +INF , PT ;  /* 0x7f8000000300780b */ /* 0x000fe40003f3d200 */
[----:B------:R-:W-:-:S11]  /*0970*/  FSETP.NEU.FTZ.AND P0, PT, |R0|, +INF , PT ;  /* 0x7f8000000000780b */ /* 0x000fd60003f1d200 */
[----:B------:R-:W-:Y:S05]  /*0980*/  @!P1 BRA !P2, `(.L_x_16) ;  /* 0x00000004002c9947 */ /* 0x000fea0005000000 */
[----:B------:R-:W-:-:S04]  /*0990*/  LOP3.LUT P2, RZ, R12, 0x7fffffff, RZ, 0xc0, !PT ;  /* 0x7fffffff0cff7812 */ /* 0x000fc8000784c0ff */
[----:B------:R-:W-:-:S13]  /*09a0*/  PLOP3.LUT P1, PT, P1, P2, PT, 0x2f, 0xf2 ;  /* 0x0000000000f2781c */ /* 0x000fda0000f24577 */
[----:B------:R-:W-:Y:S05]  /*09b0*/  @P1 BRA `(.L_x_17) ;  /* 0x0000000400181947 */ /* 0x000fea0003800000 */
[----:B------:R-:W-:-:S04]  /*09c0*/  LOP3.LUT P1, RZ, R13, 0x7fffffff, RZ, 0xc0, !PT ;  /* 0x7fffffff0dff7812 */ /* 0x000fc8000782c0ff */
[----:B------:R-:W-:-:S13]  /*09d0*/  PLOP3.LUT P0, PT, P0, P1, PT, 0x2f, 0xf2 ;  /* 0x0000000000f2781c */ /* 0x000fda0000702577 */
[----:B------:R-:W-:Y:S05]  /*09e0*/  @P0 BRA `(.L_x_18) ;  /* 0x0000000400000947 */ /* 0x000fea0003800000 */
[----:B------:R-:W-:Y:S02]  /*09f0*/  ISETP.GE.AND P0, PT, R15, RZ, PT ;  /* 0x000000ff0f00720c */ /* 0x000fe40003f06270 */
[----:B------:R-:W-:-:S11]  /*0a00*/  ISETP.GE.AND P1, PT, R14, RZ, PT ;  /* 0x000000ff0e00720c */ /* 0x000fd60003f26270 */
[----:B------:R-:W-:Y:S01]  /*0a10*/  @P0 MOV R10, RZ ;  /* 0x000000ff000a0202 */ /* 0x000fe20000000f00 */
[----:B------:R-:W-:Y:S02]  /*0a20*/  @!P0 IMAD.MOV.U32 R10, RZ, RZ, -0x40 ;  /* 0xffffffc0ff0a8424 */ /* 0x000fe400078e00ff */
[----:B------:R-:W-:Y:S01]  /*0a30*/  @!P0 FFMA R12, R0, 1.84467440737095516160e+19, RZ ;  /* 0x5f800000000c8823 */ /* 0x000fe200000000ff */
[----:B------:R-:W-:Y:S01]  /*0a40*/  @!P1 FFMA R13, R3, 1.84467440737095516160e+19, RZ ;  /* 0x5f800000030d9823 */ /* 0x000fe200000000ff */
[----:B------:R-:W-:-:S07]  /*0a50*/  @!P1 VIADD R10, R10, 0x40 ;  /* 0x000000400a0a9836 */ /* 0x000fce0000000000 */
.L_x_14:
[----:B------:R-:W-:Y:S01]  /*0a60*/  LEA R0, R11, 0xc0800000, 0x17 ;  /* 0xc08000000b007811 */ /* 0x000fe200078eb8ff */
[----:B------:R-:W-:Y:S04]  /*0a70*/  BSSY.RECONVERGENT B2, `(.L_x_19) ;  /* 0x0000036000027945 */ /* 0x000fe80003800200 */
[----:B------:R-:W-:Y:S02]  /*0a80*/  IMAD.IADD R14, R13, 0x1, -R0 ;  /* 0x000000010d0e7824 */ /* 0x000fe400078e0a00 */
[----:B------:R-:W-:Y:S02]  /*0a90*/  VIADD R13, R16, 0xffffff81 ;  /* 0xffffff81100d7836 */ /* 0x000fe40000000000 */
[----:B------:R-:W0:Y:S01]  /*0aa0*/  MUFU.RCP R15, R14 ;  /* 0x0000000e000f7308 */ /* 0x000e220000001000 */
[----:B------:R-:W-:Y:S01]  /*0ab0*/  FADD.FTZ R17, -R14, -RZ ;  /* 0x800000ff0e117221 */ /* 0x000fe20000010100 */
[C---:B------:R-:W-:Y:S01]  /*0ac0*/  IMAD R0, R13.reuse, -0x800000, R12 ;  /* 0xff8000000d007824 */ /* 0x040fe200078e020c */
[----:B------:R-:W-:-:S05]  /*0ad0*/  IADD3 R13, PT, PT, R13, 0x7f, -R11 ;  /* 0x0000007f0d0d7810 */ /* 0x000fca0007ffe80b */
[----:B------:R-:W-:Y:S02]  /*0ae0*/  IMAD.IADD R13, R13, 0x1, R10 ;  /* 0x000000010d0d7824 */ /* 0x000fe400078e020a */
[----:B0-----:R-:W-:-:S04]  /*0af0*/  FFMA R16, R15, R17, 1 ;  /* 0x3f8000000f107423 */ /* 0x001fc80000000011 */
[----:B------:R-:W-:-:S04]  /*0b00*/  FFMA R19, R15, R16, R15 ;  /* 0x000000100f137223 */ /* 0x000fc8000000000f */
[----:B------:R-:W-:-:S04]  /*0b10*/  FFMA R12, R0, R19, RZ ;  /* 0x00000013000c7223 */ /* 0x000fc800000000ff */
[----:B------:R-:W-:-:S04]  /*0b20*/  FFMA R15, R17, R12, R0 ;  /* 0x0000000c110f7223 */ /* 0x000fc80000000000 */
[----:B------:R-:W-:-:S04]  /*0b30*/  FFMA R16, R19, R15, R12 ;  /* 0x0000000f13107223 */ /* 0x000fc8000000000c */
[----:B------:R-:W-:-:S04]  /*0b40*/  FFMA R17, R17, R16, R0 ;  /* 0x0000001011117223 */ /* 0x000fc80000000000 */
[----:B------:R-:W-:-:S05]  /*0b50*/  FFMA R0, R19, R17, R16 ;  /* 0x0000001113007223 */ /* 0x000fca0000000010 */
[----:B------:R-:W-:-:S04]  /*0b60*/  SHF.R.U32.HI R11, RZ, 0x17, R0 ;  /* 0x00000017ff0b7819 */ /* 0x000fc80000011600 */
[----:B------:R-:W-:-:S05]  /*0b70*/  LOP3.LUT R11, R11, 0xff, RZ, 0xc0, !PT ;  /* 0x000000ff0b0b7812 */ /* 0x000fca00078ec0ff */
[----:B------:R-:W-:-:S04]  /*0b80*/  IMAD.IADD R14, R11, 0x1, R13 ;  /* 0x000000010b0e7824 */ /* 0x000fc800078e020d */
[----:B------:R-:W-:-:S05]  /*0b90*/  VIADD R10, R14, 0xffffffff ;  /* 0xffffffff0e0a7836 */ /* 0x000fca0000000000 */
[----:B------:R-:W-:-:S13]  /*0ba0*/  ISETP.GE.U32.AND P0, PT, R10, 0xfe, PT ;  /* 0x000000fe0a00780c */ /* 0x000fda0003f06070 */
[----:B------:R-:W-:Y:S05]  /*0bb0*/  @!P0 BRA `(.L_x_20) ;  /* 0x0000000000808947 */ /* 0x000fea0003800000 */
[----:B------:R-:W-:-:S13]  /*0bc0*/  ISETP.GT.AND P0, PT, R14, 0xfe, PT ;  /* 0x000000fe0e00780c */ /* 0x000fda0003f04270 */
[----:B------:R-:W-:Y:S05]  /*0bd0*/  @P0 BRA `(.L_x_21) ;  /* 0x00000000006c0947 */ /* 0x000fea0003800000 */
[----:B------:R-:W-:-:S13]  /*0be0*/  ISETP.GE.AND P0, PT, R14, 0x1, PT ;  /* 0x000000010e00780c */ /* 0x000fda0003f06270 */
[----:B------:R-:W-:Y:S05]  /*0bf0*/  @P0 BRA `(.L_x_22) ;  /* 0x0000000000740947 */ /* 0x000fea0003800000 */
[----:B------:R-:W-:Y:S02]  /*0c00*/  ISETP.GE.AND P0, PT, R14, -0x18, PT ;  /* 0xffffffe80e00780c */ /* 0x000fe40003f06270 */
[----:B------:R-:W-:-:S11]  /*0c10*/  LOP3.LUT R0, R0, 0x80000000, RZ, 0xc0, !PT ;  /* 0x8000000000007812 */ /* 0x000fd600078ec0ff */
[----:B------:R-:W-:Y:S05]  /*0c20*/  @!P0 BRA `(.L_x_22) ;  /* 0x0000000000688947 */ /* 0x000fea0003800000 */
[CCC-:B------:R-:W-:Y:S01]  /*0c30*/  FFMA.RZ R10, R19.reuse, R17.reuse, R16.reuse ;  /* 0x00000011130a7223 */ /* 0x1c0fe2000000c010 */
[C---:B------:R-:W-:Y:S01]  /*0c40*/  IADD3 R13, PT, PT, R14.reuse, 0x20, RZ ;  /* 0x000000200e0d7810 */ /* 0x040fe20007ffe0ff */
[CCC-:B------:R-:W-:Y:S01]  /*0c50*/  FFMA.RM R11, R19.reuse, R17.reuse, R16.reuse ;  /* 0x00000011130b7223 */ /* 0x1c0fe20000004010 */
[----:B------:R-:W-:Y:S02]  /*0c60*/  ISETP.NE.AND P2, PT, R14, RZ, PT ;  /* 0x000000ff0e00720c */ /* 0x000fe40003f45270 */
[----:B------:R-:W-:Y:S01]  /*0c70*/  LOP3.LUT R12, R10, 0x7fffff, RZ, 0xc0, !PT ;  /* 0x007fffff0a0c7812 */ /* 0x000fe200078ec0ff */
[----:B------:R-:W-:Y:S01]  /*0c80*/  FFMA.RP R10, R19, R17, R16 ;  /* 0x00000011130a7223 */ /* 0x000fe20000008010 */
[----:B------:R-:W-:Y:S01]  /*0c90*/  ISETP.NE.AND P1, PT, R14, RZ, PT ;  /* 0x000000ff0e00720c */ /* 0x000fe20003f25270 */
[----:B------:R-:W-:Y:S01]  /*0ca0*/  IMAD.MOV R14, RZ, RZ, -R14 ;  /* 0x000000ffff0e7224 */ /* 0x000fe200078e0a0e */
[----:B------:R-:W-:Y:S02]  /*0cb0*/  LOP3.LUT R12, R12, 0x800000, RZ, 0xfc, !PT ;  /* 0x008000000c0c7812 */ /* 0x000fe400078efcff */
[----:B------:R-:W-:-:S02]  /*0cc0*/  FSETP.NEU.FTZ.AND P0, PT, R10, R11, PT ;  /* 0x0000000b0a00720b */ /* 0x000fc40003f1d000 */
[----:B------:R-:W-:Y:S02]  /*0cd0*/  SHF.L.U32 R13, R12, R13, RZ ;  /* 0x0000000d0c0d7219 */ /* 0x000fe400000006ff */
[----:B------:R-:W-:Y:S02]  /*0ce0*/  SEL R11, R14, RZ, P2 ;  /* 0x000000ff0e0b7207 */ /* 0x000fe40001000000 */
[----:B------:R-:W-:Y:S02]  /*0cf0*/  ISETP.NE.AND P1, PT, R13, RZ, P1 ;  /* 0x000000ff0d00720c */ /* 0x000fe40000f25270 */
[----:B------:R-:W-:Y:S02]  /*0d00*/  SHF.R.U32.HI R11, RZ, R11, R12 ;  /* 0x0000000bff0b7219 */ /* 0x000fe4000001160c */
[----:B------:R-:W-:Y:S02]  /*0d10*/  PLOP3.LUT P0, PT, P0, P1, PT, 0xf8, 0x8f ;  /* 0x00000000008f781c */ /* 0x000fe40000703f70 */
[----:B------:R-:W-:-:S02]  /*0d20*/  SHF.R.U32.HI R13, RZ, 0x1, R11 ;  /* 0x00000001ff0d7819 */ /* 0x000fc4000001160b */
[----:B------:R-:W-:-:S04]  /*0d30*/  SEL R10, RZ, 0x1, !P0 ;  /* 0x00000001ff0a7807 */ /* 0x000fc80004000000 */
[----:B------:R-:W-:-:S04]  /*0d40*/  LOP3.LUT R10, R10, 0x1, R13, 0xf8, !PT ;  /* 0x000000010a0a7812 */ /* 0x000fc800078ef80d */
[----:B------:R-:W-:-:S05]  /*0d50*/  LOP3.LUT R10, R10, R11, RZ, 0xc0, !PT ;  /* 0x0000000b0a0a7212 */ /* 0x000fca00078ec0ff */
[----:B------:R-:W-:-:S05]  /*0d60*/  IMAD.IADD R13, R13, 0x1, R10 ;  /* 0x000000010d0d7824 */ /* 0x000fca00078e020a */
[----:B------:R-:W-:Y:S01]  /*0d70*/  LOP3.LUT R0, R13, R0, RZ, 0xfc, !PT ;  /* 0x000000000d007212 */ /* 0x000fe200078efcff */
[----:B------:R-:W-:Y:S06]  /*0d80*/  BRA `(.L_x_22) ;  /* 0x0000000000107947 */ /* 0x000fec0003800000 */
.L_x_21:
[----:B------:R-:W-:-:S04]  /*0d90*/  LOP3.LUT R0, R0, 0x80000000, RZ, 0xc0, !PT ;  /* 0x8000000000007812 */ /* 0x000fc800078ec0ff */
[----:B------:R-:W-:Y:S01]  /*0da0*/  LOP3.LUT R0, R0, 0x7f800000, RZ, 0xfc, !PT ;  /* 0x7f80000000007812 */ /* 0x000fe200078efcff */
[----:B------:R-:W-:Y:S06]  /*0db0*/  BRA `(.L_x_22) ;  /* 0x0000000000047947 */ /* 0x000fec0003800000 */
.L_x_20:
[----:B------:R-:W-:-:S07]  /*0dc0*/  IMAD R0, R13, 0x800000, R0 ;  /* 0x008000000d007824 */ /* 0x000fce00078e0200 */
.L_x_22:
[----:B------:R-:W-:Y:S05]  /*0dd0*/  BSYNC.RECONVERGENT B2 ;  /* 0x0000000000027941 */ /* 0x000fea0003800200 */
.L_x_19:
[----:B------:R-:W-:Y:S05]  /*0de0*/  BRA `(.L_x_23) ;  /* 0x0000000000207947 */ /* 0x000fea0003800000 */
.L_x_18:
[----:B------:R-:W-:-:S04]  /*0df0*/  LOP3.LUT R0, R13, 0x80000000, R12, 0x48, !PT ;  /* 0x800000000d007812 */ /* 0x000fc800078e480c */
[----:B------:R-:W-:Y:S01]  /*0e00*/  LOP3.LUT R0, R0, 0x7f800000, RZ, 0xfc, !PT ;  /* 0x7f80000000007812 */ /* 0x000fe200078efcff */
[----:B------:R-:W-:Y:S06]  /*0e10*/  BRA `(.L_x_23) ;  /* 0x0000000000147947 */ /* 0x000fec0003800000 */
.L_x_17:
[----:B------:R-:W-:Y:S01]  /*0e20*/  LOP3.LUT R0, R13, 0x80000000, R12, 0x48, !PT ;  /* 0x800000000d007812 */ /* 0x000fe200078e480c */
[----:B------:R-:W-:Y:S06]  /*0e30*/  BRA `(.L_x_23) ;  /* 0x00000000000c7947 */ /* 0x000fec0003800000 */
.L_x_16:
[----:B------:R-:W0:Y:S01]  /*0e40*/  MUFU.RSQ R0, -QNAN ;  /* 0xffc0000000007908 */ /* 0x000e220000001400 */
[----:B------:R-:W-:Y:S05]  /*0e50*/  BRA `(.L_x_23) ;  /* 0x0000000000047947 */ /* 0x000fea0003800000 */
.L_x_15:
[----:B------:R-:W-:-:S07]  /*0e60*/  FADD.FTZ R0, R0, R3 ;  /* 0x0000000300007221 */ /* 0x000fce0000010000 */
.L_x_23:
[----:B------:R-:W-:Y:S05]  /*0e70*/  BSYNC.RECONVERGENT B1 ;  /* 0x0000000000017941 */ /* 0x000fea0003800200 */
.L_x_13:
[----:B------:R-:W-:Y:S02]  /*0e80*/  IMAD.MOV.U32 R10, RZ, RZ, R6 ;  /* 0x000000ffff0a7224 */ /* 0x000fe400078e0006 */
[----:B------:R-:W-:-:S04]  /*0e90*/  IMAD.MOV.U32 R11, RZ, RZ, 0x0 ;  /* 0x00000000ff0b7424 */ /* 0x000fc800078e00ff */
[----:B0-----:R-:W-:Y:S05]  /*0ea0*/  RET.REL.NODEC R10 `(softmax_causal_f32) ;  /* 0xfffffff00a547950 */ /* 0x001fea0003c3ffff */
.L_x_24:
[----:B------:R-:W-:-:S00]  /*0eb0*/  BRA `(.L_x_24) ;  /* 0xfffffffc00fc7947 */ /* 0x000fc0000383ffff */
[----:B------:R-:W-:-:S00]  /*0ec0*/  NOP ;  /* 0x0000000000007918 */ /* 0x000fc00000000000 */
        /* <DEDUP_REMOVED lines=11> */
.L_x_50:


//--------------------- .text.softmax_f32         --------------------------
	.section	.text.softmax_f32,"ax",@progbits
	.align	128
        .global         softmax_f32
        .type           softmax_f32,@function
        .size           softmax_f32,(.L_x_51 - softmax_f32)
        .other          softmax_f32,@"STO_CUDA_ENTRY STV_DEFAULT"
softmax_f32:
.text.softmax_f32:
[----:B------:R-:W-:Y:S01]  /*0000*/  LDC R1, c[0x0][0x37c] ;  /* 0x0000df00ff017b82 */ /* 0x000fe20000000800 */
[----:B------:R-:W0:Y:S07]  /*0010*/  S2R R7, SR_TID.X ;  /* 0x0000000000077919 */ /* 0x000e2e0000002100 */
[----:B------:R-:W0:Y:S01]  /*0020*/  LDC R6, c[0x0][0x390] ;  /* 0x0000e400ff067b82 */ /* 0x000e220000000800 */
[----:B------:R-:W1:Y:S01]  /*0030*/  LDCU.64 UR6, c[0x0][0x358] ;  /* 0x00006b00ff0677ac */ /* 0x000e620008000a00 */
[----:B------:R-:W-:Y:S01]  /*0040*/  BSSY.RECONVERGENT B0, `(.L_x_25) ;  /* 0x0000011000007945 */ /* 0x000fe20003800200 */
[----:B------:R-:W-:-:S05]  /*0050*/  IMAD.MOV.U32 R11, RZ, RZ, -0x800000 ;  /* 0xff800000ff0b7424 */ /* 0x000fca00078e00ff */
[----:B------:R-:W2:Y:S08]  /*0060*/  S2UR UR4, SR_CTAID.X ;  /* 0x00000000000479c3 */ /* 0x000eb00000002500 */
[----:B------:R-:W3:Y:S01]  /*0070*/  LDC.64 R2, c[0x0][0x388] ;  /* 0x0000e200ff027b82 */ /* 0x000ee20000000a00 */
[----:B0-----:R-:W-:Y:S01]  /*0080*/  ISETP.GE.AND P0, PT, R7, R6, PT ;  /* 0x000000060700720c */ /* 0x001fe20003f06270 */
[----:B--2---:R-:W-:-:S04]  /*0090*/  IMAD R9, R6, UR4, RZ ;  /* 0x0000000406097c24 */ /* 0x004fc8000f8e02ff */
[----:B---3--:R-:W-:-:S08]  /*00a0*/  IMAD.WIDE R2, R9, 0x4, R2 ;  /* 0x0000000409027825 */ /* 0x008fd000078e0202 */
[----:B-1----:R-:W-:Y:S05]  /*00b0*/  @P0 BRA `(.L_x_26) ;  /* 0x0000000000240947 */ /* 0x002fea0003800000 */
[----:B------:R-:W0:Y:S01]  /*00c0*/  LDC R0, c[0x0][0x360] ;  /* 0x0000d800ff007b82 */ /* 0x000e220000000800 */
[----:B------:R-:W-:Y:S02]  /*00d0*/  IMAD.MOV.U32 R11, RZ, RZ, -0x800000 ;  /* 0xff800000ff0b7424 */ /* 0x000fe400078e00ff */
[----:B------:R-:W-:-:S07]  /*00e0*/  IMAD.MOV.U32 R13, RZ, RZ, R7 ;  /* 0x000000ffff0d7224 */ /* 0x000fce00078e0007 */
.L_x_27:
[----:B------:R-:W-:-:S06]  /*00f0*/  IMAD.WIDE R4, R13, 0x4, R2 ;  /* 0x000000040d047825 */ /* 0x000fcc00078e0202 */
[----:B------:R-:W2:Y:S01]  /*0100*/  LDG.E.CONSTANT R4, desc[UR6][R4.64] ;  /* 0x0000000604047981 */ /* 0x000ea2000c1e9900 */
[----:B0-----:R-:W-:-:S05]  /*0110*/  IMAD.IADD R13, R0, 0x1, R13 ;  /* 0x00000001000d7824 */ /* 0x001fca00078e020d */
[----:B------:R-:W-:Y:S02]  /*0120*/  ISETP.GE.AND P0, PT, R13, R6, PT ;  /* 0x000000060d00720c */ /* 0x000fe40003f06270 */
[----:B--2---:R-:W-:-:S11]  /*0130*/  FMNMX R11, R4, R11, !PT ;  /* 0x0000000b040b7209 */ /* 0x004fd60007800000 */
[----:B------:R-:W-:Y:S05]  /*0140*/  @!P0 BRA `(.L_x_27) ;  /* 0xfffffffc00e88947 */ /* 0x000fea000383ffff */
.L_x_26:
[----:B------:R-:W-:Y:S05]  /*0150*/  BSYNC.RECONVERGENT B0 ;  /* 0x0000000000007941 */ /* 0x000fea0003800200 */
.L_x_25:
        /* <DEDUP_REMOVED lines=10> */
.L_x_29:
        /* <DEDUP_REMOVED lines=8> */
[----:B------:R-:W-:Y:S02]  /*0280*/  ISETP.GT.U32.AND P0, PT, R4, 0x3, PT ;  /* 0x000000030400780c */ /* 0x000fe40003f04070 */
[----:B------:R-:W-:-:S11]  /*0290*/  MOV R4, R8 ;  /* 0x0000000800047202 */ /* 0x000fd60000000f00 */
[----:B-1----:R-:W-:Y:S05]  /*02a0*/  @P0 BRA `(.L_x_29) ;  /* 0xfffffffc00d40947 */ /* 0x002fea000383ffff */
.L_x_28:
[----:B------:R-:W1:Y:S01]  /*02b0*/  S2UR UR5, SR_CgaCtaId ;  /* 0x00000000000579c3 */ /* 0x000e620000008800 */
[----:B------:R-:W2:Y:S01]  /*02c0*/  LDCU UR9, c[0x0][0x390] ;  /* 0x00007200ff0977ac */ /* 0x000ea20008000800 */
[----:B------:R-:W-:Y:S01]  /*02d0*/  BSSY.RECONVERGENT B0, `(.L_x_30) ;  /* 0x000001f000007945 */ /* 0x000fe20003800200 */
[----:B0-----:R-:W-:Y:S01]  /*02e0*/  IMAD.MOV.U32 R11, RZ, RZ, RZ ;  /* 0x000000ffff0b7224 */ /* 0x001fe200078e00ff */
[----:B------:R-:W-:-:S04]  /*02f0*/  UMOV UR4, 0x400 ;  /* 0x0000040000047882 */ /* 0x000fc80000000000 */
[----:B------:R-:W0:Y:S01]  /*0300*/  LDC.64 R4, c[0x0][0x380] ;  /* 0x0000e000ff047b82 */ /* 0x000e220000000a00 */
[----:B--2---:R-:W-:Y:S01]  /*0310*/  ISETP.GE.AND P0, PT, R7, UR9, PT ;  /* 0x0000000907007c0c */ /* 0x004fe2000bf06270 */
[----:B-1----:R-:W-:Y:S01]  /*0320*/  ULEA UR4, UR5, UR4, 0x18 ;  /* 0x0000000405047291 */ /* 0x002fe2000f8ec0ff */
[----:B0-----:R-:W-:-:S08]  /*0330*/  IMAD.WIDE R4, R9, 0x4, R4 ;  /* 0x0000000409047825 */ /* 0x001fd000078e0204 */
[----:B------:R-:W0:Y:S01]  /*0340*/  LDS R6, [UR4] ;  /* 0x00000004ff067984 */ /* 0x000e220008000800 */
[----:B------:R-:W-:Y:S06]  /*0350*/  BAR.SYNC.DEFER_BLOCKING 0x0 ;  /* 0x0000000000007b1d */ /* 0x000fec0000010000 */
[----:B------:R-:W-:Y:S05]  /*0360*/  @P0 BRA `(.L_x_31) ;  /* 0x0000000000540947 */ /* 0x000fea0003800000 */
[----:B------:R-:W-:Y:S02]  /*0370*/  IMAD.MOV.U32 R11, RZ, RZ, RZ ;  /* 0x000000ffff0b7224 */ /* 0x000fe400078e00ff */
[----:B------:R-:W-:-:S07]  /*0380*/  IMAD.MOV.U32 R13, RZ, RZ, R7 ;  /* 0x000000ffff0d7224 */ /* 0x000fce00078e0007 */
.L_x_32:
[----:B-1----:R-:W-:-:S06]  /*0390*/  IMAD.WIDE R8, R13, 0x4, R2 ;  /* 0x000000040d087825 */ /* 0x002fcc00078e0202 */
[----:B------:R-:W0:Y:S01]  /*03a0*/  LDG.E.CONSTANT R9, desc[UR6][R8.64] ;  /* 0x0000000608097981 */ /* 0x000e22000c1e9900 */
[----:B------:R-:W-:Y:S02]  /*03b0*/  IMAD.MOV.U32 R15, RZ, RZ, 0x3bbb989d ;  /* 0x3bbb989dff0f7424 */ /* 0x000fe400078e00ff */
[----:B------:R-:W-:Y:S02]  /*03c0*/  IMAD.MOV.U32 R17, RZ, RZ, 0x437c0000 ;  /* 0x437c0000ff117424 */ /* 0x000fe400078e00ff */
[----:B0-----:R-:W-:Y:S01]  /*03d0*/  FADD R10, -R6, R9 ;  /* 0x00000009060a7221 */ /* 0x001fe20000000100 */
[----:B------:R-:W-:-:S04]  /*03e0*/  IMAD.WIDE R8, R13, 0x4, R4 ;  /* 0x000000040d087825 */ /* 0x000fc800078e0204 */
[----:B------:R-:W-:Y:S01]  /*03f0*/  FFMA.SAT R12, R10, R15, 0.5 ;  /* 0x3f0000000a0c7423 */ /* 0x000fe2000000200f */
[----:B------:R-:W-:-:S03]  /*0400*/  VIADD R13, R13, UR8 ;  /* 0x000000080d0d7c36 */ /* 0x000fc60008000000 */
[----:B------:R-:W-:Y:S02]  /*0410*/  FFMA.RM R12, R12, R17, 12582913 ;  /* 0x4b4000010c0c7423 */ /* 0x000fe40000004011 */
[----:B------:R-:W-:Y:S02]  /*0420*/  ISETP.GE.AND P0, PT, R13, UR9, PT ;  /* 0x000000090d007c0c */ /* 0x000fe4000bf06270 */
[C---:B------:R-:W-:Y:S01]  /*0430*/  FADD R15, R12.reuse, -12583039 ;  /* 0xcb40007f0c0f7421 */ /* 0x040fe20000000000 */
[----:B------:R-:W-:-:S03]  /*0440*/  SHF.L.U32 R12, R12, 0x17, RZ ;  /* 0x000000170c0c7819 */ /* 0x000fc600000006ff */
[----:B------:R-:W-:-:S04]  /*0450*/  FFMA R15, R10, 1.4426950216293334961, -R15 ;  /* 0x3fb8aa3b0a0f7823 */ /* 0x000fc8000000080f */
[----:B------:R-:W-:-:S06]  /*0460*/  FFMA R15, R10, 1.925963033500011079e-08, R15 ;  /* 0x32a570600a0f7823 */ /* 0x000fcc000000000f */
[----:B------:R-:W0:Y:S02]  /*0470*/  MUFU.EX2 R15, R15 ;  /* 0x0000000f000f7308 */ /* 0x000e240000000800 */
[----:B0-----:R-:W-:-:S04]  /*0480*/  FMUL R12, R12, R15 ;  /* 0x0000000f0c0c7220 */ /* 0x001fc80000400000 */
[----:B------:R-:W-:Y:S01]  /*0490*/  FADD R11, R12, R11 ;  /* 0x0000000b0c0b7221 */ /* 0x000fe20000000000 */
[----:B------:R1:W-:Y:S01]  /*04a0*/  STG.E desc[UR6][R8.64], R12 ;  /* 0x0000000c08007986 */ /* 0x0003e2000c101906 */
[----:B------:R-:W-:Y:S05]  /*04b0*/  @!P0 BRA `(.L_x_32) ;  /* 0xfffffffc00b48947 */ /* 0x000fea000383ffff */
.L_x_31:
[----:B------:R-:W-:Y:S05]  /*04c0*/  BSYNC.RECONVERGENT B0 ;  /* 0x0000000000007941 */ /* 0x000fea0003800200 */
.L_x_30:
[----:B------:R2:W-:Y:S01]  /*04d0*/  STS [R0], R11 ;  /* 0x0000000b00007388 */ /* 0x0005e20000000800 */
[----:B------:R-:W-:Y:S01]  /*04e0*/  UISETP.GE.U32.AND UP0, UPT, UR8, 0x2, UPT ;  /* 0x000000020800788c */ /* 0x000fe2000bf06070 */
[----:B------:R-:W-:Y:S08]  /*04f0*/  BAR.SYNC.DEFER_BLOCKING 0x0 ;  /* 0x0000000000007b1d */ /* 0x000ff00000010000 */
[----:B--2---:R-:W-:Y:S05]  /*0500*/  BRA.U !UP0, `(.L_x_33) ;  /* 0x0000000108307547 */ /* 0x004fea000b800000 */
[----:B------:R-:W-:-:S07]  /*0510*/  IMAD.U32 R2, RZ, RZ, UR8 ;  /* 0x00000008ff027e24 */ /* 0x000fce000f8e00ff */
.L_x_34:
[----:B-1----:R-:W-:-:S04]  /*0520*/  SHF.R.U32.HI R8, RZ, 0x1, R2 ;  /* 0x00000001ff087819 */ /* 0x002fc80000011602 */
[----:B------:R-:W-:-:S13]  /*0530*/  ISETP.GE.U32.AND P0, PT, R7, R8, PT ;  /* 0x000000080700720c */ /* 0x000fda0003f06070 */
[----:B------:R-:W-:Y:S01]  /*0540*/  @!P0 IMAD R3, R8, 0x4, R0 ;  /* 0x0000000408038824 */ /* 0x000fe200078e0200 */
[----:B0-----:R-:W-:Y:S05]  /*0550*/  @!P0 LDS R6, [R0] ;  /* 0x0000000000068984 */ /* 0x001fea0000000800 */
[----:B------:R-:W0:Y:S02]  /*0560*/  @!P0 LDS R3, [R3] ;  /* 0x0000000003038984 */ /* 0x000e240000000800 */
[----:B0-----:R-:W-:-:S05]  /*0570*/  @!P0 FADD R9, R3, R6 ;  /* 0x0000000603098221 */ /* 0x001fca0000000000 */
[----:B------:R2:W-:Y:S01]  /*0580*/  @!P0 STS [R0], R9 ;  /* 0x0000000900008388 */ /* 0x0005e20000000800 */
[----:B------:R-:W-:Y:S01]  /*0590*/  BAR.SYNC.DEFER_BLOCKING 0x0 ;  /* 0x0000000000007b1d */ /* 0x000fe20000010000 */
[----:B------:R-:W-:Y:S01]  /*05a0*/  ISETP.GT.U32.AND P0, PT, R2, 0x3, PT ;  /* 0x000000030200780c */ /* 0x000fe20003f04070 */
[----:B------:R-:W-:-:S12]  /*05b0*/  IMAD.MOV.U32 R2, RZ, RZ, R8 ;  /* 0x000000ffff027224 */ /* 0x000fd800078e0008 */
[----:B--2---:R-:W-:Y:S05]  /*05c0*/  @P0 BRA `(.L_x_34) ;  /* 0xfffffffc00d40947 */ /* 0x004fea000383ffff */
.L_x_33:
[----:B------:R-:W2:Y:S02]  /*05d0*/  LDCU UR4, c[0x0][0x390] ;  /* 0x00007200ff0477ac */ /* 0x000ea40008000800 */
[----:B--2---:R-:W-:-:S13]  /*05e0*/  ISETP.GE.AND P0, PT, R7, UR4, PT ;  /* 0x0000000407007c0c */ /* 0x004fda000bf06270 */
[----:B------:R-:W-:Y:S05]  /*05f0*/  @P0 EXIT ;  /* 0x000000000000094d */ /* 0x000fea0003800000 */
[----:B------:R-:W2:Y:S01]  /*0600*/  S2UR UR5, SR_CgaCtaId ;  /* 0x00000000000579c3 */ /* 0x000ea20000008800 */
[----:B------:R-:W-:Y:S02]  /*0610*/  UMOV UR4, 0x400 ;  /* 0x0000040000047882 */ /* 0x000fe40000000000 */
[----:B--2---:R-:W-:-:S09]  /*0620*/  ULEA UR4, UR5, UR4, 0x18 ;  /* 0x0000000405047291 */ /* 0x004fd2000f8ec0ff */
[----:B------:R-:W2:Y:S02]  /*0630*/  LDS R3, [UR4] ;  /* 0x00000004ff037984 */ /* 0x000ea40008000800 */
[----:B------:R-:W3:Y:S02]  /*0640*/  LDCU UR4, c[0x0][0x390] ;  /* 0x00007200ff0477ac */ /* 0x000ee40008000800 */
.L_x_37:
[----:B-1----:R-:W-:-:S05]  /*0650*/  IMAD.WIDE R8, R7, 0x4, R4 ;  /* 0x0000000407087825 */ /* 0x002fca00078e0204 */
[----:B------:R-:W4:Y:S01]  /*0660*/  LDG.E R0, desc[UR6][R8.64] ;  /* 0x0000000608007981 */ /* 0x000f22000c1e1900 */
[----:B--2---:R-:W1:Y:S01]  /*0670*/  MUFU.RCP R2, R3 ;  /* 0x0000000300027308 */ /* 0x004e620000001000 */
[----:B------:R-:W-:Y:S01]  /*0680*/  BSSY.RECONVERGENT B0, `(.L_x_35) ;  /* 0x000000b000007945 */ /* 0x000fe20003800200 */
[----:B-1----:R-:W-:-:S04]  /*0690*/  FFMA R11, -R3, R2, 1 ;  /* 0x3f800000030b7423 */ /* 0x002fc80000000102 */
[----:B------:R-:W-:Y:S02]  /*06a0*/  FFMA R11, R2, R11, R2 ;  /* 0x0000000b020b7223 */ /* 0x000fe40000000002 */
[----:B----4-:R-:W1:Y:S02]  /*06b0*/  FCHK P0, R0, R3 ;  /* 0x0000000300007302 */ /* 0x010e640000000000 */
[----:B------:R-:W-:-:S04]  /*06c0*/  FFMA R2, R0, R11, RZ ;  /* 0x0000000b00027223 */ /* 0x000fc800000000ff */
[----:B0-----:R-:W-:-:S04]  /*06d0*/  FFMA R6, -R3, R2, R0 ;  /* 0x0000000203067223 */ /* 0x001fc80000000100 */
[----:B------:R-:W-:Y:S01]  /*06e0*/  FFMA R11, R11, R6, R2 ;  /* 0x000000060b0b7223 */ /* 0x000fe20000000002 */
[----:B-1----:R-:W-:Y:S06]  /*06f0*/  @!P0 BRA `(.L_x_36) ;  /* 0x00000000000c8947 */ /* 0x002fec0003800000 */
[----:B------:R-:W-:-:S07]  /*0700*/  MOV R2, 0x720 ;  /* 0x0000072000027802 */ /* 0x000fce0000000f00 */
[----:B---3--:R-:W-:Y:S05]  /*0710*/  CALL.REL.NOINC `($__internal_1_$__cuda_sm3x_div_rn_noftz_f32_slowpath) ;  /* 0x00000000001c7944 */ /* 0x008fea0003c00000 */
[----:B------:R-:W-:-:S07]  /*0720*/  IMAD.MOV.U32 R11, RZ, RZ, R0 ;  /* 0x000000ffff0b7224 */ /* 0x000fce00078e0000 */
.L_x_36:
[----:B---3--:R-:W-:Y:S05]  /*0730*/  BSYNC.RECONVERGENT B0 ;  /* 0x0000000000007941 */ /* 0x008fea0003800200 */
.L_x_35:
[----:B------:R4:W-:Y:S01]  /*0740*/  STG.E desc[UR6][R8.64], R11 ;  /* 0x0000000b08007986 */ /* 0x0009e2000c101906 */
[----:B------:R-:W-:-:S04]  /*0750*/  IADD3 R7, PT, PT, R7, UR8, RZ ;  /* 0x0000000807077c10 */ /* 0x000fc8000fffe0ff */
[----:B------:R-:W-:-:S13]  /*0760*/  ISETP.GE.AND P0, PT, R7, UR4, PT ;  /* 0x0000000407007c0c */ /* 0x000fda000bf06270 */
[----:B----4-:R-:W-:Y:S05]  /*0770*/  @!P0 BRA `(.L_x_37) ;  /* 0xfffffffc00b48947 */ /* 0x010fea000383ffff */
[----:B------:R-:W-:Y:S05]  /*0780*/  EXIT ;  /* 0x000000000000794d */ /* 0x000fea0003800000 */
        .weak           $__internal_1_$__cuda_sm3x_div_rn_noftz_f32_slowpath
        .type           $__internal_1_$__cuda_sm3x_div_rn_noftz_f32_slowpath,@function
        .size           $__internal_1_$__cuda_sm3x_div_rn_noftz_f32_slowpath,(.L_x_51 - $__internal_1_$__cuda_sm3x_div_rn_noftz_f32_slowpath)
$__internal_1_$__cuda_sm3x_div_rn_noftz_f32_slowpath:
        /* <DEDUP_REMOVED lines=36> */
.L_x_39:
[----:B------:R-:W-:Y:S01]  /*09d0*/  LEA R13, R10, 0xc0800000, 0x17 ;  /* 0xc08000000a0d7811 */ /* 0x000fe200078eb8ff */
[----:B------:R-:W-:Y:S04]  /*09e0*/  BSSY.RECONVERGENT B2, `(.L_x_44) ;  /* 0x0000036000027945 */ /* 0x000fe80003800200 */
[----:B------:R-:W-:Y:S02]  /*09f0*/  IMAD.IADD R13, R12, 0x1, -R13 ;  /* 0x000000010c0d7824 */ /* 0x000fe400078e0a0d */
[----:B------:R-:W-:Y:S02]  /*0a00*/  VIADD R12, R16, 0xffffff81 ;  /* 0xffffff81100c7836 */ /* 0x000fe40000000000 */
[----:B------:R-:W0:Y:S01]  /*0a10*/  MUFU.RCP R14, R13 ;  /* 0x0000000d000e7308 */ /* 0x000e220000001000 */
[----:B------:R-:W-:Y:S01]  /*0a20*/  FADD.FTZ R15, -R13, -RZ ;  /* 0x800000ff0d0f7221 */ /* 0x000fe20000010100 */
[----:B------:R-:W-:-:S03]  /*0a30*/  IMAD R0, R12, -0x800000, R11 ;  /* 0xff8000000c007824 */ /* 0x000fc600078e020b */
[----:B0-----:R-:W-:-:S04]  /*0a40*/  FFMA R17, R14, R15, 1 ;  /* 0x3f8000000e117423 */ /* 0x001fc8000000000f */
[----:B------:R-:W-:-:S04]  /*0a50*/  FFMA R16, R14, R17, R14 ;  /* 0x000000110e107223 */ /* 0x000fc8000000000e */
[----:B------:R-:W-:-:S04]  /*0a60*/  FFMA R11, R0, R16, RZ ;  /* 0x00000010000b7223 */ /* 0x000fc800000000ff */
[----:B------:R-:W-:-:S04]  /*0a70*/  FFMA R14, R15, R11, R0 ;  /* 0x0000000b0f0e7223 */ /* 0x000fc80000000000 */
[----:B------:R-:W-:Y:S01]  /*0a80*/  FFMA R17, R16, R14, R11 ;  /* 0x0000000e10117223 */ /* 0x000fe2000000000b */
[----:B------:R-:W-:-:S03]  /*0a90*/  IADD3 R11, PT, PT, R12, 0x7f, -R10 ;  /* 0x0000007f0c0b7810 */ /* 0x000fc60007ffe80a */
[----:B------:R-:W-:Y:S01]  /*0aa0*/  FFMA R14, R15, R17, R0 ;  /* 0x000000110f0e7223 */ /* 0x000fe20000000000 */
[----:B------:R-:W-:-:S03]  /*0ab0*/  IADD3 R11, PT, PT, R11, R6, RZ ;  /* 0x000000060b0b7210 */ /* 0x000fc60007ffe0ff */
        /* <DEDUP_REMOVED lines=14> */
[-CC-:B------:R-:W-:Y:S01]  /*0ba0*/  FFMA.RZ R6, R16, R14.reuse, R17.reuse ;  /* 0x0000000e10067223 */ /* 0x180fe2000000c011 */
[----:B------:R-:W-:Y:S02]  /*0bb0*/  VIADD R13, R12, 0x20 ;  /* 0x000000200c0d7836 */ /* 0x000fe40000000000 */
[-CC-:B------:R-:W-:Y:S01]  /*0bc0*/  FFMA.RM R11, R16, R14.reuse, R17.reuse ;  /* 0x0000000e100b7223 */ /* 0x180fe20000004011 */
[----:B------:R-:W-:Y:S02]  /*0bd0*/  ISETP.NE.AND P2, PT, R12, RZ, PT ;  /* 0x000000ff0c00720c */ /* 0x000fe40003f45270 */
[----:B------:R-:W-:Y:S01]  /*0be0*/  LOP3.LUT R10, R6, 0x7fffff, RZ, 0xc0, !PT ;  /* 0x007fffff060a7812 */ /* 0x000fe200078ec0ff */
[----:B------:R-:W-:Y:S01]  /*0bf0*/  FFMA.RP R6, R16, R14, R17 ;  /* 0x0000000e10067223 */ /* 0x000fe20000008011 */
[----:B------:R-:W-:Y:S01]  /*0c00*/  ISETP.NE.AND P1, PT, R12, RZ, PT ;  /* 0x000000ff0c00720c */ /* 0x000fe20003f25270 */
[----:B------:R-:W-:Y:S01]  /*0c10*/  IMAD.MOV R12, RZ, RZ, -R12 ;  /* 0x000000ffff0c7224 */ /* 0x000fe200078e0a0c */
[----:B------:R-:W-:-:S02]  /*0c20*/  LOP3.LUT R10, R10, 0x800000, RZ, 0xfc, !PT ;  /* 0x008000000a0a7812 */ /* 0x000fc400078efcff */
[----:B------:R-:W-:Y:S02]  /*0c30*/  FSETP.NEU.FTZ.AND P0, PT, R6, R11, PT ;  /* 0x0000000b0600720b */ /* 0x000fe40003f1d000 */
[----:B------:R-:W-:Y:S02]  /*0c40*/  SHF.L.U32 R13, R10, R13, RZ ;  /* 0x0000000d0a0d7219 */ /* 0x000fe400000006ff */
[----:B------:R-:W-:Y:S02]  /*0c50*/  SEL R11, R12, RZ, P2 ;  /* 0x000000ff0c0b7207 */ /* 0x000fe40001000000 */
[----:B------:R-:W-:Y:S02]  /*0c60*/  ISETP.NE.AND P1, PT, R13, RZ, P1 ;  /* 0x000000ff0d00720c */ /* 0x000fe40000f25270 */
[----:B------:R-:W-:Y:S02]  /*0c70*/  SHF.R.U32.HI R11, RZ, R11, R10 ;  /* 0x0000000bff0b7219 */ /* 0x000fe4000001160a */
[----:B------:R-:W-:-:S02]  /*0c80*/  PLOP3.LUT P0, PT, P0, P1, PT, 0xf8, 0x8f ;  /* 0x00000000008f781c */ /* 0x000fc40000703f70 */
[----:B------:R-:W-:Y:S02]  /*0c90*/  SHF.R.U32.HI R13, RZ, 0x1, R11 ;  /* 0x00000001ff0d7819 */ /* 0x000fe4000001160b */
[----:B------:R-:W-:-:S04]  /*0ca0*/  SEL R6, RZ, 0x1, !P0 ;  /* 0x00000001ff067807 */ /* 0x000fc80004000000 */
[----:B------:R-:W-:-:S04]  /*0cb0*/  LOP3.LUT R6, R6, 0x1, R13, 0xf8, !PT ;  /* 0x0000000106067812 */ /* 0x000fc800078ef80d */
[----:B------:R-:W-:-:S04]  /*0cc0*/  LOP3.LUT R6, R6, R11, RZ, 0xc0, !PT ;  /* 0x0000000b06067212 */ /* 0x000fc800078ec0ff */
[----:B------:R-:W-:-:S04]  /*0cd0*/  IADD3 R13, PT, PT, R13, R6, RZ ;  /* 0x000000060d0d7210 */ /* 0x000fc80007ffe0ff */
[----:B------:R-:W-:Y:S01]  /*0ce0*/  LOP3.LUT R0, R13, R0, RZ, 0xfc, !PT ;  /* 0x000000000d007212 */ /* 0x000fe200078efcff */
[----:B------:R-:W-:Y:S06]  /*0cf0*/  BRA `(.L_x_47) ;  /* 0x0000000000107947 */ /* 0x000fec0003800000 */
.L_x_46:
[----:B------:R-:W-:-:S04]  /*0d00*/  LOP3.LUT R0, R0, 0x80000000, RZ, 0xc0, !PT ;  /* 0x8000000000007812 */ /* 0x000fc800078ec0ff */
[----:B------:R-:W-:Y:S01]  /*0d10*/  LOP3.LUT R0, R0, 0x7f800000, RZ, 0xfc, !PT ;  /* 0x7f80000000007812 */ /* 0x000fe200078efcff */
[----:B------:R-:W-:Y:S06]  /*0d20*/  BRA `(.L_x_47) ;  /* 0x0000000000047947 */ /* 0x000fec0003800000 */
.L_x_45:
[----:B------:R-:W-:-:S07]  /*0d30*/  IMAD R0, R11, 0x800000, R0 ;  /* 0x008000000b007824 */ /* 0x000fce00078e0200 */
.L_x_47:
[----:B------:R-:W-:Y:S05]  /*0d40*/  BSYNC.RECONVERGENT B2 ;  /* 0x0000000000027941 */ /* 0x000fea0003800200 */
.L_x_44:
[----:B------:R-:W-:Y:S05]  /*0d50*/  BRA `(.L_x_48) ;  /* 0x0000000000207947 */ /* 0x000fea0003800000 */
.L_x_43:
[----:B------:R-:W-:-:S04]  /*0d60*/  LOP3.LUT R0, R12, 0x80000000, R11, 0x48, !PT ;  /* 0x800000000c007812 */ /* 0x000fc800078e480b */
[----:B------:R-:W-:Y:S01]  /*0d70*/  LOP3.LUT R0, R0, 0x7f800000, RZ, 0xfc, !PT ;  /* 0x7f80000000007812 */ /* 0x000fe200078efcff */
[----:B------:R-:W-:Y:S06]  /*0d80*/  BRA `(.L_x_48) ;  /* 0x0000000000147947 */ /* 0x000fec0003800000 */
.L_x_42:
[----:B------:R-:W-:Y:S01]  /*0d90*/  LOP3.LUT R0, R12, 0x80000000, R11, 0x48, !PT ;  /* 0x800000000c007812 */ /* 0x000fe200078e480b */
[----:B------:R-:W-:Y:S06]  /*0da0*/  BRA `(.L_x_48) ;  /* 0x00000000000c7947 */ /* 0x000fec0003800000 */
.L_x_41:
[----:B------:R-:W0:Y:S01]  /*0db0*/  MUFU.RSQ R0, -QNAN ;  /* 0xffc0000000007908 */ /* 0x000e220000001400 */
[----:B------:R-:W-:Y:S05]  /*0dc0*/  BRA `(.L_x_48) ;  /* 0x0000000000047947 */ /* 0x000fea0003800000 */
.L_x_40:
[----:B------:R-:W-:-:S07]  /*0dd0*/  FADD.FTZ R0, R0, R3 ;  /* 0x0000000300007221 */ /* 0x000fce0000010000 */
.L_x_48:
[----:B------:R-:W-:Y:S05]  /*0de0*/  BSYNC.RECONVERGENT B1 ;  /* 0x0000000000017941 */ /* 0x000fea0003800200 */
.L_x_38:
[----:B------:R-:W-:Y:S02]  /*0df0*/  IMAD.MOV.U32 R10, RZ, RZ, R2 ;  /* 0x000000ffff0a7224 */ /* 0x000fe400078e0002 */
[----:B------:R-:W-:-:S04]  /*0e00*/  IMAD.MOV.U32 R11, RZ, RZ, 0x0 ;  /* 0x00000000ff0b7424 */ /* 0x000fc800078e00ff */
[----:B0-----:R-:W-:Y:S05]  /*0e10*/  RET.REL.NODEC R10 `(softmax_f32) ;  /* 0xfffffff00a787950 */ /* 0x001fea0003c3ffff */
.L_x_49:
        /* <DEDUP_REMOVED lines=14> */
.L_x_51:


//--------------------- .nv.shared.softmax_causal_f32 --------------------------
	.section	.nv.shared.softmax_causal_f32,"aw",@nobits
	.sectionflags	@""
	.align	16
	.zero		1024


//--------------------- .nv.shared.reserved.0     --------------------------
	.section	.nv.shared.reserved.0,"aw",@nobits
	.weak		__nv_reservedSMEM_offset_0_alias
	.size		__nv_reservedSMEM_offset_0_alias, 0, 64
	.other		__nv_reservedSMEM_offset_0_alias,@"STO_CUDA_RESERVED_SHARED STV_DEFAULT"
__nv_reservedSMEM_offset_0_alias:
	.zero		0
	.zero		64


//--------------------- .nv.shared.softmax_f32    --------------------------
	.section	.nv.shared.softmax_f32,"aw",@nobits
	.sectionflags	@""
	.align	16
	.zero		1024


//--------------------- .nv.constant0.softmax_causal_f32 --------------------------
	.section	.nv.constant0.softmax_causal_f32,"a",@progbits
	.sectionflags	@""
	.align	4
.nv.constant0.softmax_causal_f32:
	.zero		924


//--------------------- .nv.constant0.softmax_f32 --------------------------
	.section	.nv.constant0.softmax_f32,"a",@progbits
	.sectionflags	@""
	.align	4
.nv.constant0.softmax_f32:
	.zero		916


//--------------------- SYMBOLS --------------------------

	.type		.nv.reservedSmem.offset0,@object
	.size		.nv.reservedSmem.offset0,0x4
	.type		.nv.reservedSmem.cap,@object
	.size		.nv.reservedSmem.cap,0x4
